	.target	sm_100a

	.elftype	@"ET_EXEC"


//--------------------- .note.nv.tkinfo           --------------------------
	.section	.note.nv.tkinfo,"",@"SHT_NOTE"
	.sectionflags	@"SHF_NOTE_NV_TKINFO"
	.tkinfo
        /*0018*/ 	.word	0x00000002
        /*0030*/ 	.string	""
        /*0030*/ 	.string	"ptxas"
        /*0030*/ 	.string	"Cuda compilation tools, release 13.0, V13.0.88"
        /*0030*/ 	.string	"Build cuda_13.0.r13.0/compiler.36424714_0"
        /*0030*/ 	.string	"-arch sm_100a -m 64 "



//--------------------- .note.nv.cuinfo           --------------------------
	.section	.note.nv.cuinfo,"",@"SHT_NOTE"
	.sectionflags	@"SHF_NOTE_NV_CUINFO"
        /*0018*/ 	.short	0x0002
        /*001a*/ 	.short	0x0064
        /*001c*/ 	.short	0x0082
	.zero		2


//--------------------- .nv.info                  --------------------------
	.section	.nv.info,"",@"SHT_CUDA_INFO"
	.align	4


	//----- nvinfo : EIATTR_REGCOUNT
	.align		4
        /*0000*/ 	.byte	0x04, 0x2f
        /*0002*/ 	.short	(.L_12 - .L_11)
	.align		4
.L_11:
        /*0004*/ 	.word	index@(_ZN7cutlass13device_kernelIN5flash11enable_sm90INS1_16FlashAttnFwdSm90INS1_25CollectiveMainloopFwdSm90ILi2EN4cute5tupleIJNS5_1CILi1EEES8_S8_EEENS6_IJNS7_ILi128EEENS7_ILi160EEENS7_ILi192EEEEEELi192ENS_12float_e4m3_tEfNS_4arch4Sm90ELb1ELb0ELb1ELb1ELb1ELb1ELb0ELb1ELb1ELb1ELb0ELb0EEENS1_21CollectiveEpilogueFwdINS6_IJSA_SC_SB_EEES9_NS_10bfloat16_tESG_Li256ELb1ELb1ELb0ELb1EEENS1_36VarlenDynamicPersistentTileSchedulerILi128ELi160ELi256ELi128ELb0ELb1ELb1ELb1ELb1ELb1EEEEEEEEEvNT_6ParamsE)
        /*0008*/ 	.word	0x00000004


	//----- nvinfo : EIATTR_FRAME_SIZE
	.align		4
.L_12:
        /*000c*/ 	.byte	0x04, 0x11
        /*000e*/ 	.short	(.L_14 - .L_13)
	.align		4
.L_13:
        /*0010*/ 	.word	index@(_ZN7cutlass13device_kernelIN5flash11enable_sm90INS1_16FlashAttnFwdSm90INS1_25CollectiveMainloopFwdSm90ILi2EN4cute5tupleIJNS5_1CILi1EEES8_S8_EEENS6_IJNS7_ILi128EEENS7_ILi160EEENS7_ILi192EEEEEELi192ENS_12float_e4m3_tEfNS_4arch4Sm90ELb1ELb0ELb1ELb1ELb1ELb1ELb0ELb1ELb1ELb1ELb0ELb0EEENS1_21CollectiveEpilogueFwdINS6_IJSA_SC_SB_EEES9_NS_10bfloat16_tESG_Li256ELb1ELb1ELb0ELb1EEENS1_36VarlenDynamicPersistentTileSchedulerILi128ELi160ELi256ELi128ELb0ELb1ELb1ELb1ELb1ELb1EEEEEEEEEvNT_6ParamsE)
        /*0014*/ 	.word	0x00000000


	//----- nvinfo : EIATTR_REGCOUNT
	.align		4
.L_14:
        /*0018*/ 	.byte	0x04, 0x2f
        /*001a*/ 	.short	(.L_16 - .L_15)
	.align		4
.L_15:
        /*001c*/ 	.word	index@(_ZN7cutlass13device_kernelIN5flash11enable_sm90INS1_16FlashAttnFwdSm90INS1_25CollectiveMainloopFwdSm90ILi2EN4cute5tupleIJNS5_1CILi1EEES8_S8_EEENS6_IJNS7_ILi128EEENS7_ILi160EEENS7_ILi192EEEEEELi192ENS_12float_e4m3_tEfNS_4arch4Sm90ELb1ELb0ELb1ELb1ELb1ELb0ELb0ELb1ELb1ELb1ELb0ELb0EEENS1_21CollectiveEpilogueFwdINS6_IJSA_SC_SB_EEES9_NS_10bfloat16_tESG_Li256ELb1ELb1ELb0ELb1EEENS1_36VarlenDynamicPersistentTileSchedulerILi128ELi160ELi256ELi128ELb0ELb1ELb1ELb1ELb1ELb1EEEEEEEEEvNT_6ParamsE)
        /*0020*/ 	.word	0x00000004


	//----- nvinfo : EIATTR_FRAME_SIZE
	.align		4
.L_16:
        /*0024*/ 	.byte	0x04, 0x11
        /*0026*/ 	.short	(.L_18 - .L_17)
	.align		4
.L_17:
        /*0028*/ 	.word	index@(_ZN7cutlass13device_kernelIN5flash11enable_sm90INS1_16FlashAttnFwdSm90INS1_25CollectiveMainloopFwdSm90ILi2EN4cute5tupleIJNS5_1CILi1EEES8_S8_EEENS6_IJNS7_ILi128EEENS7_ILi160EEENS7_ILi192EEEEEELi192ENS_12float_e4m3_tEfNS_4arch4Sm90ELb1ELb0ELb1ELb1ELb1ELb0ELb0ELb1ELb1ELb1ELb0ELb0EEENS1_21CollectiveEpilogueFwdINS6_IJSA_SC_SB_EEES9_NS_10bfloat16_tESG_Li256ELb1ELb1ELb0ELb1EEENS1_36VarlenDynamicPersistentTileSchedulerILi128ELi160ELi256ELi128ELb0ELb1ELb1ELb1ELb1ELb1EEEEEEEEEvNT_6ParamsE)
        /*002c*/ 	.word	0x00000000


	//----- nvinfo : EIATTR_REGCOUNT
	.align		4
.L_18:
        /*0030*/ 	.byte	0x04, 0x2f
        /*0032*/ 	.short	(.L_20 - .L_19)
	.align		4
.L_19:
        /*0034*/ 	.word	index@(_ZN7cutlass13device_kernelIN5flash11enable_sm90INS1_16FlashAttnFwdSm90INS1_25CollectiveMainloopFwdSm90ILi2EN4cute5tupleIJNS5_1CILi1EEES8_S8_EEENS6_IJNS7_ILi128EEENS7_ILi160EEENS7_ILi192EEEEEELi192ENS_12float_e4m3_tEfNS_4arch4Sm90ELb1ELb0ELb1ELb0ELb1ELb0ELb0ELb1ELb1ELb1ELb0ELb0EEENS1_21CollectiveEpilogueFwdINS6_IJSA_SC_SB_EEES9_NS_10bfloat16_tESG_Li256ELb0ELb1ELb0ELb1EEENS1_30DynamicPersistentTileSchedulerILi256ELi128ELb0ELb1ELb1EEEEEEEEEvNT_6ParamsE)
        /*0038*/ 	.word	0x00000004


	//----- nvinfo : EIATTR_FRAME_SIZE
	.align		4
.L_20:
        /*003c*/ 	.byte	0x04, 0x11
        /*003e*/ 	.short	(.L_22 - .L_21)
	.align		4
.L_21:
        /*0040*/ 	.word	index@(_ZN7cutlass13device_kernelIN5flash11enable_sm90INS1_16FlashAttnFwdSm90INS1_25CollectiveMainloopFwdSm90ILi2EN4cute5tupleIJNS5_1CILi1EEES8_S8_EEENS6_IJNS7_ILi128EEENS7_ILi160EEENS7_ILi192EEEEEELi192ENS_12float_e4m3_tEfNS_4arch4Sm90ELb1ELb0ELb1ELb0ELb1ELb0ELb0ELb1ELb1ELb1ELb0ELb0EEENS1_21CollectiveEpilogueFwdINS6_IJSA_SC_SB_EEES9_NS_10bfloat16_tESG_Li256ELb0ELb1ELb0ELb1EEENS1_30DynamicPersistentTileSchedulerILi256ELi128ELb0ELb1ELb1EEEEEEEEEvNT_6ParamsE)
        /*0044*/ 	.word	0x00000000


	//----- nvinfo : EIATTR_REGCOUNT
	.align		4
.L_22:
        /*0048*/ 	.byte	0x04, 0x2f
        /*004a*/ 	.short	(.L_24 - .L_23)
	.align		4
.L_23:
        /*004c*/ 	.word	index@(_ZN7cutlass13device_kernelIN5flash11enable_sm90INS1_16FlashAttnFwdSm90INS1_25CollectiveMainloopFwdSm90ILi2EN4cute5tupleIJNS5_1CILi1EEES8_S8_EEENS6_IJNS7_ILi128EEESA_NS7_ILi192EEEEEELi192ENS_12float_e4m3_tEfNS_4arch4Sm90ELb0ELb1ELb1ELb1ELb1ELb1ELb0ELb1ELb1ELb1ELb0ELb0EEENS1_21CollectiveEpilogueFwdINS6_IJSA_SB_SA_EEES9_NS_10bfloat16_tESF_Li256ELb1ELb1ELb0ELb1EEENS1_36VarlenDynamicPersistentTileSchedulerILi128ELi128ELi256ELi128ELb0ELb1ELb1ELb1ELb0ELb1EEEEEEEEEvNT_6ParamsE)
        /*0050*/ 	.word	0x00000004


	//----- nvinfo : EIATTR_FRAME_SIZE
	.align		4
.L_24:
        /*0054*/ 	.byte	0x04, 0x11
        /*0056*/ 	.short	(.L_26 - .L_25)
	.align		4
.L_25:
        /*0058*/ 	.word	index@(_ZN7cutlass13device_kernelIN5flash11enable_sm90INS1_16FlashAttnFwdSm90INS1_25CollectiveMainloopFwdSm90ILi2EN4cute5tupleIJNS5_1CILi1EEES8_S8_EEENS6_IJNS7_ILi128EEESA_NS7_ILi192EEEEEELi192ENS_12float_e4m3_tEfNS_4arch4Sm90ELb0ELb1ELb1ELb1ELb1ELb1ELb0ELb1ELb1ELb1ELb0ELb0EEENS1_21CollectiveEpilogueFwdINS6_IJSA_SB_SA_EEES9_NS_10bfloat16_tESF_Li256ELb1ELb1ELb0ELb1EEENS1_36VarlenDynamicPersistentTileSchedulerILi128ELi128ELi256ELi128ELb0ELb1ELb1ELb1ELb0ELb1EEEEEEEEEvNT_6ParamsE)
        /*005c*/ 	.word	0x00000000


	//----- nvinfo : EIATTR_REGCOUNT
	.align		4
.L_26:
        /*0060*/ 	.byte	0x04, 0x2f
        /*0062*/ 	.short	(.L_28 - .L_27)
	.align		4
.L_27:
        /*0064*/ 	.word	index@(_ZN7cutlass13device_kernelIN5flash11enable_sm90INS1_16FlashAttnFwdSm90INS1_25CollectiveMainloopFwdSm90ILi2EN4cute5tupleIJNS5_1CILi1EEES8_S8_EEENS6_IJNS7_ILi128EEESA_NS7_ILi192EEEEEELi192ENS_12float_e4m3_tEfNS_4arch4Sm90ELb0ELb1ELb1ELb1ELb1ELb0ELb0ELb1ELb1ELb1ELb0ELb0EEENS1_21CollectiveEpilogueFwdINS6_IJSA_SB_SA_EEES9_NS_10bfloat16_tESF_Li256ELb1ELb1ELb0ELb1EEENS1_36VarlenDynamicPersistentTileSchedulerILi128ELi128ELi256ELi128ELb0ELb1ELb1ELb1ELb0ELb1EEEEEEEEEvNT_6ParamsE)
        /*0068*/ 	.word	0x00000004


	//----- nvinfo : EIATTR_FRAME_SIZE
	.align		4
.L_28:
        /*006c*/ 	.byte	0x04, 0x11
        /*006e*/ 	.short	(.L_30 - .L_29)
	.align		4
.L_29:
        /*0070*/ 	.word	index@(_ZN7cutlass13device_kernelIN5flash11enable_sm90INS1_16FlashAttnFwdSm90INS1_25CollectiveMainloopFwdSm90ILi2EN4cute5tupleIJNS5_1CILi1EEES8_S8_EEENS6_IJNS7_ILi128EEESA_NS7_ILi192EEEEEELi192ENS_12float_e4m3_tEfNS_4arch4Sm90ELb0ELb1ELb1ELb1ELb1ELb0ELb0ELb1ELb1ELb1ELb0ELb0EEENS1_21CollectiveEpilogueFwdINS6_IJSA_SB_SA_EEES9_NS_10bfloat16_tESF_Li256ELb1ELb1ELb0ELb1EEENS1_36VarlenDynamicPersistentTileSchedulerILi128ELi128ELi256ELi128ELb0ELb1ELb1ELb1ELb0ELb1EEEEEEEEEvNT_6ParamsE)
        /*0074*/ 	.word	0x00000000


	//----- nvinfo : EIATTR_REGCOUNT
	.align		4
.L_30:
        /*0078*/ 	.byte	0x04, 0x2f
        /*007a*/ 	.short	(.L_32 - .L_31)
	.align		4
.L_31:
        /*007c*/ 	.word	index@(_ZN7cutlass13device_kernelIN5flash11enable_sm90INS1_16FlashAttnFwdSm90INS1_25CollectiveMainloopFwdSm90ILi2EN4cute5tupleIJNS5_1CILi1EEES8_S8_EEENS6_IJNS7_ILi128EEESA_NS7_ILi192EEEEEELi192ENS_12float_e4m3_tEfNS_4arch4Sm90ELb0ELb1ELb1ELb0ELb1ELb0ELb0ELb1ELb1ELb1ELb0ELb0EEENS1_21CollectiveEpilogueFwdINS6_IJSA_SB_SA_EEES9_NS_10bfloat16_tESF_Li256ELb0ELb1ELb0ELb1EEENS1_30DynamicPersistentTileSchedulerILi256ELi128ELb0ELb1ELb1EEEEEEEEEvNT_6ParamsE)
        /*0080*/ 	.word	0x00000004


	//----- nvinfo : EIATTR_FRAME_SIZE
	.align		4
.L_32:
        /*0084*/ 	.byte	0x04, 0x11
        /*0086*/ 	.short	(.L_34 - .L_33)
	.align		4
.L_33:
        /*0088*/ 	.word	index@(_ZN7cutlass13device_kernelIN5flash11enable_sm90INS1_16FlashAttnFwdSm90INS1_25CollectiveMainloopFwdSm90ILi2EN4cute5tupleIJNS5_1CILi1EEES8_S8_EEENS6_IJNS7_ILi128EEESA_NS7_ILi192EEEEEELi192ENS_12float_e4m3_tEfNS_4arch4Sm90ELb0ELb1ELb1ELb0ELb1ELb0ELb0ELb1ELb1ELb1ELb0ELb0EEENS1_21CollectiveEpilogueFwdINS6_IJSA_SB_SA_EEES9_NS_10bfloat16_tESF_Li256ELb0ELb1ELb0ELb1EEENS1_30DynamicPersistentTileSchedulerILi256ELi128ELb0ELb1ELb1EEEEEEEEEvNT_6ParamsE)
        /*008c*/ 	.word	0x00000000


	//----- nvinfo : EIATTR_REGCOUNT
	.align		4
.L_34:
        /*0090*/ 	.byte	0x04, 0x2f
        /*0092*/ 	.short	(.L_36 - .L_35)
	.align		4
.L_35:
        /*0094*/ 	.word	index@(_ZN7cutlass13device_kernelIN5flash11enable_sm90INS1_16FlashAttnFwdSm90INS1_25CollectiveMainloopFwdSm90ILi2EN4cute5tupleIJNS5_1CILi1EEES8_S8_EEENS6_IJNS7_ILi128EEENS7_ILi160EEENS7_ILi192EEEEEELi192ENS_12float_e4m3_tEfNS_4arch4Sm90ELb0ELb0ELb1ELb1ELb1ELb1ELb0ELb1ELb1ELb1ELb0ELb0EEENS1_21CollectiveEpilogueFwdINS6_IJSA_SC_SB_EEES9_NS_10bfloat16_tESG_Li256ELb1ELb1ELb0ELb1EEENS1_36VarlenDynamicPersistentTileSchedulerILi128ELi160ELi256ELi128ELb0ELb1ELb1ELb0ELb1ELb1EEEEEEEEEvNT_6ParamsE)
        /*0098*/ 	.word	0x00000004


	//----- nvinfo : EIATTR_FRAME_SIZE
	.align		4
.L_36:
        /*009c*/ 	.byte	0x04, 0x11
        /*009e*/ 	.short	(.L_38 - .L_37)
	.align		4
.L_37:
        /*00a0*/ 	.word	index@(_ZN7cutlass13device_kernelIN5flash11enable_sm90INS1_16FlashAttnFwdSm90INS1_25CollectiveMainloopFwdSm90ILi2EN4cute5tupleIJNS5_1CILi1EEES8_S8_EEENS6_IJNS7_ILi128EEENS7_ILi160EEENS7_ILi192EEEEEELi192ENS_12float_e4m3_tEfNS_4arch4Sm90ELb0ELb0ELb1ELb1ELb1ELb1ELb0ELb1ELb1ELb1ELb0ELb0EEENS1_21CollectiveEpilogueFwdINS6_IJSA_SC_SB_EEES9_NS_10bfloat16_tESG_Li256ELb1ELb1ELb0ELb1EEENS1_36VarlenDynamicPersistentTileSchedulerILi128ELi160ELi256ELi128ELb0ELb1ELb1ELb0ELb1ELb1EEEEEEEEEvNT_6ParamsE)
        /*00a4*/ 	.word	0x00000000


	//----- nvinfo : EIATTR_REGCOUNT
	.align		4
.L_38:
        /*00a8*/ 	.byte	0x04, 0x2f
        /*00aa*/ 	.short	(.L_40 - .L_39)
	.align		4
.L_39:
        /*00ac*/ 	.word	index@(_ZN7cutlass13device_kernelIN5flash11enable_sm90INS1_16FlashAttnFwdSm90INS1_25CollectiveMainloopFwdSm90ILi2EN4cute5tupleIJNS5_1CILi1EEES8_S8_EEENS6_IJNS7_ILi128EEENS7_ILi160EEENS7_ILi192EEEEEELi192ENS_12float_e4m3_tEfNS_4arch4Sm90ELb0ELb0ELb1ELb1ELb1ELb0ELb0ELb1ELb1ELb1ELb0ELb0EEENS1_21CollectiveEpilogueFwdINS6_IJSA_SC_SB_EEES9_NS_10bfloat16_tESG_Li256ELb1ELb1ELb0ELb1EEENS1_36VarlenDynamicPersistentTileSchedulerILi128ELi160ELi256ELi128ELb0ELb1ELb1ELb0ELb1ELb1EEEEEEEEEvNT_6ParamsE)
        /*00b0*/ 	.word	0x00000004


	//----- nvinfo : EIATTR_FRAME_SIZE
	.align		4
.L_40:
        /*00b4*/ 	.byte	0x04, 0x11
        /*00b6*/ 	.short	(.L_42 - .L_41)
	.align		4
.L_41:
        /*00b8*/ 	.word	index@(_ZN7cutlass13device_kernelIN5flash11enable_sm90INS1_16FlashAttnFwdSm90INS1_25CollectiveMainloopFwdSm90ILi2EN4cute5tupleIJNS5_1CILi1EEES8_S8_EEENS6_IJNS7_ILi128EEENS7_ILi160EEENS7_ILi192EEEEEELi192ENS_12float_e4m3_tEfNS_4arch4Sm90ELb0ELb0ELb1ELb1ELb1ELb0ELb0ELb1ELb1ELb1ELb0ELb0EEENS1_21CollectiveEpilogueFwdINS6_IJSA_SC_SB_EEES9_NS_10bfloat16_tESG_Li256ELb1ELb1ELb0ELb1EEENS1_36VarlenDynamicPersistentTileSchedulerILi128ELi160ELi256ELi128ELb0ELb1ELb1ELb0ELb1ELb1EEEEEEEEEvNT_6ParamsE)
        /*00bc*/ 	.word	0x00000000


	//----- nvinfo : EIATTR_REGCOUNT
	.align		4
.L_42:
        /*00c0*/ 	.byte	0x04, 0x2f
        /*00c2*/ 	.short	(.L_44 - .L_43)
	.align		4
.L_43:
        /*00c4*/ 	.word	index@(_ZN7cutlass13device_kernelIN5flash11enable_sm90INS1_16FlashAttnFwdSm90INS1_25CollectiveMainloopFwdSm90ILi2EN4cute5tupleIJNS5_1CILi1EEES8_S8_EEENS6_IJNS7_ILi128EEENS7_ILi160EEENS7_ILi192EEEEEELi192ENS_12float_e4m3_tEfNS_4arch4Sm90ELb0ELb0ELb1ELb0ELb1ELb0ELb0ELb1ELb1ELb1ELb0ELb0EEENS1_21CollectiveEpilogueFwdINS6_IJSA_SC_SB_EEES9_NS_10bfloat16_tESG_Li256ELb0ELb1ELb0ELb1EEENS1_29StaticPersistentTileSchedulerILb0EEEEEEEEEvNT_6ParamsE)
        /*00c8*/ 	.word	0x00000004


	//----- nvinfo : EIATTR_FRAME_SIZE
	.align		4
.L_44:
        /*00cc*/ 	.byte	0x04, 0x11
        /*00ce*/ 	.short	(.L_46 - .L_45)
	.align		4
.L_45:
        /*00d0*/ 	.word	index@(_ZN7cutlass13device_kernelIN5flash11enable_sm90INS1_16FlashAttnFwdSm90INS1_25CollectiveMainloopFwdSm90ILi2EN4cute5tupleIJNS5_1CILi1EEES8_S8_EEENS6_IJNS7_ILi128EEENS7_ILi160EEENS7_ILi192EEEEEELi192ENS_12float_e4m3_tEfNS_4arch4Sm90ELb0ELb0ELb1ELb0ELb1ELb0ELb0ELb1ELb1ELb1ELb0ELb0EEENS1_21CollectiveEpilogueFwdINS6_IJSA_SC_SB_EEES9_NS_10bfloat16_tESG_Li256ELb0ELb1ELb0ELb1EEENS1_29StaticPersistentTileSchedulerILb0EEEEEEEEEvNT_6ParamsE)
        /*00d4*/ 	.word	0x00000000


	//----- nvinfo : EIATTR_MIN_STACK_SIZE
	.align		4
.L_46:
        /*00d8*/ 	.byte	0x04, 0x12
        /*00da*/ 	.short	(.L_48 - .L_47)
	.align		4
.L_47:
        /*00dc*/ 	.word	index@(_ZN7cutlass13device_kernelIN5flash11enable_sm90INS1_16FlashAttnFwdSm90INS1_25CollectiveMainloopFwdSm90ILi2EN4cute5tupleIJNS5_1CILi1EEES8_S8_EEENS6_IJNS7_ILi128EEENS7_ILi160EEENS7_ILi192EEEEEELi192ENS_12float_e4m3_tEfNS_4arch4Sm90ELb0ELb0ELb1ELb0ELb1ELb0ELb0ELb1ELb1ELb1ELb0ELb0EEENS1_21CollectiveEpilogueFwdINS6_IJSA_SC_SB_EEES9_NS_10bfloat16_tESG_Li256ELb0ELb1ELb0ELb1EEENS1_29StaticPersistentTileSchedulerILb0EEEEEEEEEvNT_6ParamsE)
        /*00e0*/ 	.word	0x00000000


	//----- nvinfo : EIATTR_MIN_STACK_SIZE
	.align		4
.L_48:
        /*00e4*/ 	.byte	0x04, 0x12
        /*00e6*/ 	.short	(.L_50 - .L_49)
	.align		4
.L_49:
        /*00e8*/ 	.word	index@(_ZN7cutlass13device_kernelIN5flash11enable_sm90INS1_16FlashAttnFwdSm90INS1_25CollectiveMainloopFwdSm90ILi2EN4cute5tupleIJNS5_1CILi1EEES8_S8_EEENS6_IJNS7_ILi128EEENS7_ILi160EEENS7_ILi192EEEEEELi192ENS_12float_e4m3_tEfNS_4arch4Sm90ELb0ELb0ELb1ELb1ELb1ELb0ELb0ELb1ELb1ELb1ELb0ELb0EEENS1_21CollectiveEpilogueFwdINS6_IJSA_SC_SB_EEES9_NS_10bfloat16_tESG_Li256ELb1ELb1ELb0ELb1EEENS1_36VarlenDynamicPersistentTileSchedulerILi128ELi160ELi256ELi128ELb0ELb1ELb1ELb0ELb1ELb1EEEEEEEEEvNT_6ParamsE)
        /*00ec*/ 	.word	0x00000000


	//----- nvinfo : EIATTR_MIN_STACK_SIZE
	.align		4
.L_50:
        /*00f0*/ 	.byte	0x04, 0x12
        /*00f2*/ 	.short	(.L_52 - .L_51)
	.align		4
.L_51:
        /*00f4*/ 	.word	index@(_ZN7cutlass13device_kernelIN5flash11enable_sm90INS1_16FlashAttnFwdSm90INS1_25CollectiveMainloopFwdSm90ILi2EN4cute5tupleIJNS5_1CILi1EEES8_S8_EEENS6_IJNS7_ILi128EEENS7_ILi160EEENS7_ILi192EEEEEELi192ENS_12float_e4m3_tEfNS_4arch4Sm90ELb0ELb0ELb1ELb1ELb1ELb1ELb0ELb1ELb1ELb1ELb0ELb0EEENS1_21CollectiveEpilogueFwdINS6_IJSA_SC_SB_EEES9_NS_10bfloat16_tESG_Li256ELb1ELb1ELb0ELb1EEENS1_36VarlenDynamicPersistentTileSchedulerILi128ELi160ELi256ELi128ELb0ELb1ELb1ELb0ELb1ELb1EEEEEEEEEvNT_6ParamsE)
        /*00f8*/ 	.word	0x00000000


	//----- nvinfo : EIATTR_MIN_STACK_SIZE
	.align		4
.L_52:
        /*00fc*/ 	.byte	0x04, 0x12
        /*00fe*/ 	.short	(.L_54 - .L_53)
	.align		4
.L_53:
        /*0100*/ 	.word	index@(_ZN7cutlass13device_kernelIN5flash11enable_sm90INS1_16FlashAttnFwdSm90INS1_25CollectiveMainloopFwdSm90ILi2EN4cute5tupleIJNS5_1CILi1EEES8_S8_EEENS6_IJNS7_ILi128EEESA_NS7_ILi192EEEEEELi192ENS_12float_e4m3_tEfNS_4arch4Sm90ELb0ELb1ELb1ELb0ELb1ELb0ELb0ELb1ELb1ELb1ELb0ELb0EEENS1_21CollectiveEpilogueFwdINS6_IJSA_SB_SA_EEES9_NS_10bfloat16_tESF_Li256ELb0ELb1ELb0ELb1EEENS1_30DynamicPersistentTileSchedulerILi256ELi128ELb0ELb1ELb1EEEEEEEEEvNT_6ParamsE)
        /*0104*/ 	.word	0x00000000


	//----- nvinfo : EIATTR_MIN_STACK_SIZE
	.align		4
.L_54:
        /*0108*/ 	.byte	0x04, 0x12
        /*010a*/ 	.short	(.L_56 - .L_55)
	.align		4
.L_55:
        /*010c*/ 	.word	index@(_ZN7cutlass13device_kernelIN5flash11enable_sm90INS1_16FlashAttnFwdSm90INS1_25CollectiveMainloopFwdSm90ILi2EN4cute5tupleIJNS5_1CILi1EEES8_S8_EEENS6_IJNS7_ILi128EEESA_NS7_ILi192EEEEEELi192ENS_12float_e4m3_tEfNS_4arch4Sm90ELb0ELb1ELb1ELb1ELb1ELb0ELb0ELb1ELb1ELb1ELb0ELb0EEENS1_21CollectiveEpilogueFwdINS6_IJSA_SB_SA_EEES9_NS_10bfloat16_tESF_Li256ELb1ELb1ELb0ELb1EEENS1_36VarlenDynamicPersistentTileSchedulerILi128ELi128ELi256ELi128ELb0ELb1ELb1ELb1ELb0ELb1EEEEEEEEEvNT_6ParamsE)
        /*0110*/ 	.word	0x00000000


	//----- nvinfo : EIATTR_MIN_STACK_SIZE
	.align		4
.L_56:
        /*0114*/ 	.byte	0x04, 0x12
        /*0116*/ 	.short	(.L_58 - .L_57)
	.align		4
.L_57:
        /*0118*/ 	.word	index@(_ZN7cutlass13device_kernelIN5flash11enable_sm90INS1_16FlashAttnFwdSm90INS1_25CollectiveMainloopFwdSm90ILi2EN4cute5tupleIJNS5_1CILi1EEES8_S8_EEENS6_IJNS7_ILi128EEESA_NS7_ILi192EEEEEELi192ENS_12float_e4m3_tEfNS_4arch4Sm90ELb0ELb1ELb1ELb1ELb1ELb1ELb0ELb1ELb1ELb1ELb0ELb0EEENS1_21CollectiveEpilogueFwdINS6_IJSA_SB_SA_EEES9_NS_10bfloat16_tESF_Li256ELb1ELb1ELb0ELb1EEENS1_36VarlenDynamicPersistentTileSchedulerILi128ELi128ELi256ELi128ELb0ELb1ELb1ELb1ELb0ELb1EEEEEEEEEvNT_6ParamsE)
        /*011c*/ 	.word	0x00000000


	//----- nvinfo : EIATTR_MIN_STACK_SIZE
	.align		4
.L_58:
        /*0120*/ 	.byte	0x04, 0x12
        /*0122*/ 	.short	(.L_60 - .L_59)
	.align		4
.L_59:
        /*0124*/ 	.word	index@(_ZN7cutlass13device_kernelIN5flash11enable_sm90INS1_16FlashAttnFwdSm90INS1_25CollectiveMainloopFwdSm90ILi2EN4cute5tupleIJNS5_1CILi1EEES8_S8_EEENS6_IJNS7_ILi128EEENS7_ILi160EEENS7_ILi192EEEEEELi192ENS_12float_e4m3_tEfNS_4arch4Sm90ELb1ELb0ELb1ELb0ELb1ELb0ELb0ELb1ELb1ELb1ELb0ELb0EEENS1_21CollectiveEpilogueFwdINS6_IJSA_SC_SB_EEES9_NS_10bfloat16_tESG_Li256ELb0ELb1ELb0ELb1EEENS1_30DynamicPersistentTileSchedulerILi256ELi128ELb0ELb1ELb1EEEEEEEEEvNT_6ParamsE)
        /*0128*/ 	.word	0x00000000


	//----- nvinfo : EIATTR_MIN_STACK_SIZE
	.align		4
.L_60:
        /*012c*/ 	.byte	0x04, 0x12
        /*012e*/ 	.short	(.L_62 - .L_61)
	.align		4
.L_61:
        /*0130*/ 	.word	index@(_ZN7cutlass13device_kernelIN5flash11enable_sm90INS1_16FlashAttnFwdSm90INS1_25CollectiveMainloopFwdSm90ILi2EN4cute5tupleIJNS5_1CILi1EEES8_S8_EEENS6_IJNS7_ILi128EEENS7_ILi160EEENS7_ILi192EEEEEELi192ENS_12float_e4m3_tEfNS_4arch4Sm90ELb1ELb0ELb1ELb1ELb1ELb0ELb0ELb1ELb1ELb1ELb0ELb0EEENS1_21CollectiveEpilogueFwdINS6_IJSA_SC_SB_EEES9_NS_10bfloat16_tESG_Li256ELb1ELb1ELb0ELb1EEENS1_36VarlenDynamicPersistentTileSchedulerILi128ELi160ELi256ELi128ELb0ELb1ELb1ELb1ELb1ELb1EEEEEEEEEvNT_6ParamsE)
        /*0134*/ 	.word	0x00000000


	//----- nvinfo : EIATTR_MIN_STACK_SIZE
	.align		4
.L_62:
        /*0138*/ 	.byte	0x04, 0x12
        /*013a*/ 	.short	(.L_64 - .L_63)
	.align		4
.L_63:
        /*013c*/ 	.word	index@(_ZN7cutlass13device_kernelIN5flash11enable_sm90INS1_16FlashAttnFwdSm90INS1_25CollectiveMainloopFwdSm90ILi2EN4cute5tupleIJNS5_1CILi1EEES8_S8_EEENS6_IJNS7_ILi128EEENS7_ILi160EEENS7_ILi192EEEEEELi192ENS_12float_e4m3_tEfNS_4arch4Sm90ELb1ELb0ELb1ELb1ELb1ELb1ELb0ELb1ELb1ELb1ELb0ELb0EEENS1_21CollectiveEpilogueFwdINS6_IJSA_SC_SB_EEES9_NS_10bfloat16_tESG_Li256ELb1ELb1ELb0ELb1EEENS1_36VarlenDynamicPersistentTileSchedulerILi128ELi160ELi256ELi128ELb0ELb1ELb1ELb1ELb1ELb1EEEEEEEEEvNT_6ParamsE)
        /*0140*/ 	.word	0x00000000
.L_64:


//--------------------- .nv.compat                --------------------------
	.section	.nv.compat,"",@"SHT_CUDA_COMPAT_INFO"
	.align	4
        /*0000*/ 	.byte	0x02, 0x09, 0x01, 0x00, 0x02, 0x02, 0x01, 0x00, 0x02, 0x05, 0x05, 0x00, 0x03, 0x07, 0x01, 0x01
        /*0010*/ 	.byte	0x02, 0x03, 0x00, 0x00, 0x02, 0x06, 0x01, 0x00, 0x04, 0x0b, 0x08, 0x00, 0x09, 0x00, 0x00, 0x00
        /*0020*/ 	.byte	0x00, 0x00, 0x00, 0x00


//--------------------- .nv.info._ZN7cutlass13device_kernelIN5flash11enable_sm90INS1_16FlashAttnFwdSm90INS1_25CollectiveMainloopFwdSm90ILi2EN4cute5tupleIJNS5_1CILi1EEES8_S8_EEENS6_IJNS7_ILi128EEENS7_ILi160EEENS7_ILi192EEEEEELi192ENS_12float_e4m3_tEfNS_4arch4Sm90ELb0ELb0ELb1ELb0ELb1ELb0ELb0ELb1ELb1ELb1ELb0ELb0EEENS1_21CollectiveEpilogueFwdINS6_IJSA_SC_SB_EEES9_NS_10bfloat16_tESG_Li256ELb0ELb1ELb0ELb1EEENS1_29StaticPersistentTileSchedulerILb0EEEEEEEEEvNT_6ParamsE --------------------------
	.section	.nv.info._ZN7cutlass13device_kernelIN5flash11enable_sm90INS1_16FlashAttnFwdSm90INS1_25CollectiveMainloopFwdSm90ILi2EN4cute5tupleIJNS5_1CILi1EEES8_S8_EEENS6_IJNS7_ILi128EEENS7_ILi160EEENS7_ILi192EEEEEELi192ENS_12float_e4m3_tEfNS_4arch4Sm90ELb0ELb0ELb1ELb0ELb1ELb0ELb0ELb1ELb1ELb1ELb0ELb0EEENS1_21CollectiveEpilogueFwdINS6_IJSA_SC_SB_EEES9_NS_10bfloat16_tESG_Li256ELb0ELb1ELb0ELb1EEENS1_29StaticPersistentTileSchedulerILb0EEEEEEEEEvNT_6ParamsE,"",@"SHT_CUDA_INFO"
	.sectionflags	@""
	.align	4


	//----- nvinfo : EIATTR_CUDA_API_VERSION
	.align		4
        /*0000*/ 	.byte	0x04, 0x37
        /*0002*/ 	.short	(.L_66 - .L_65)
.L_65:
        /*0004*/ 	.word	0x00000082


	//----- nvinfo : EIATTR_KPARAM_INFO
	.align		4
.L_66:
        /*0008*/ 	.byte	0x04, 0x17
        /*000a*/ 	.short	(.L_68 - .L_67)
.L_67:
        /*000c*/ 	.word	0x00000000
        /*0010*/ 	.short	0x0000
        /*0012*/ 	.short	0x0000
        /*0014*/ 	.byte	0x00, 0xf0, 0x01, 0x28


	//----- nvinfo : EIATTR_SPARSE_MMA_MASK
	.align		4
.L_68:
        /*0018*/ 	.byte	0x03, 0x50
        /*001a*/ 	.short	0x0000


	//----- nvinfo : EIATTR_MAXREG_COUNT
	.align		4
        /*001c*/ 	.byte	0x03, 0x1b
        /*001e*/ 	.short	0x00a8


	//----- nvinfo : EIATTR_MERCURY_ISA_VERSION
	.align		4
        /*0020*/ 	.byte	0x03, 0x5f
        /*0022*/ 	.short	0x0101


	//----- nvinfo : EIATTR_VRC_CTA_INIT_COUNT
	.align		4
        /*0024*/ 	.byte	0x02, 0x4a
	.zero		1
	.zero		1


	//----- nvinfo : EIATTR_EXIT_INSTR_OFFSETS
	.align		4
        /*0028*/ 	.byte	0x04, 0x1c
        /*002a*/ 	.short	(.L_70 - .L_69)


	//   ....[0]....
.L_69:
        /*002c*/ 	.word	0x00000010


	//----- nvinfo : EIATTR_MAX_THREADS
	.align		4
.L_70:
        /*0030*/ 	.byte	0x04, 0x05
        /*0032*/ 	.short	(.L_72 - .L_71)
.L_71:
        /*0034*/ 	.word	0x00000180
        /*0038*/ 	.word	0x00000001
        /*003c*/ 	.word	0x00000001


	//----- nvinfo : EIATTR_CBANK_PARAM_SIZE
	.align		4
.L_72:
        /*0040*/ 	.byte	0x03, 0x19
        /*0042*/ 	.short	0x0a00


	//----- nvinfo : EIATTR_PARAM_CBANK
	.align		4
        /*0044*/ 	.byte	0x04, 0x0a
        /*0046*/ 	.short	(.L_74 - .L_73)
	.align		4
.L_73:
        /*0048*/ 	.word	index@(.nv.constant0._ZN7cutlass13device_kernelIN5flash11enable_sm90INS1_16FlashAttnFwdSm90INS1_25CollectiveMainloopFwdSm90ILi2EN4cute5tupleIJNS5_1CILi1EEES8_S8_EEENS6_IJNS7_ILi128EEENS7_ILi160EEENS7_ILi192EEEEEELi192ENS_12float_e4m3_tEfNS_4arch4Sm90ELb0ELb0ELb1ELb0ELb1ELb0ELb0ELb1ELb1ELb1ELb0ELb0EEENS1_21CollectiveEpilogueFwdINS6_IJSA_SC_SB_EEES9_NS_10bfloat16_tESG_Li256ELb0ELb1ELb0ELb1EEENS1_29StaticPersistentTileSchedulerILb0EEEEEEEEEvNT_6ParamsE)
        /*004c*/ 	.short	0x0380
        /*004e*/ 	.short	0x0a00


	//----- nvinfo : EIATTR_SW_WAR
	.align		4
.L_74:
        /*0050*/ 	.byte	0x04, 0x36
        /*0052*/ 	.short	(.L_76 - .L_75)
.L_75:
        /*0054*/ 	.word	0x00000008
.L_76:


//--------------------- .nv.info._ZN7cutlass13device_kernelIN5flash11enable_sm90INS1_16FlashAttnFwdSm90INS1_25CollectiveMainloopFwdSm90ILi2EN4cute5tupleIJNS5_1CILi1EEES8_S8_EEENS6_IJNS7_ILi128EEENS7_ILi160EEENS7_ILi192EEEEEELi192ENS_12float_e4m3_tEfNS_4arch4Sm90ELb0ELb0ELb1ELb1ELb1ELb0ELb0ELb1ELb1ELb1ELb0ELb0EEENS1_21CollectiveEpilogueFwdINS6_IJSA_SC_SB_EEES9_NS_10bfloat16_tESG_Li256ELb1ELb1ELb0ELb1EEENS1_36VarlenDynamicPersistentTileSchedulerILi128ELi160ELi256ELi128ELb0ELb1ELb1ELb0ELb1ELb1EEEEEEEEEvNT_6ParamsE --------------------------
	.section	.nv.info._ZN7cutlass13device_kernelIN5flash11enable_sm90INS1_16FlashAttnFwdSm90INS1_25CollectiveMainloopFwdSm90ILi2EN4cute5tupleIJNS5_1CILi1EEES8_S8_EEENS6_IJNS7_ILi128EEENS7_ILi160EEENS7_ILi192EEEEEELi192ENS_12float_e4m3_tEfNS_4arch4Sm90ELb0ELb0ELb1ELb1ELb1ELb0ELb0ELb1ELb1ELb1ELb0ELb0EEENS1_21CollectiveEpilogueFwdINS6_IJSA_SC_SB_EEES9_NS_10bfloat16_tESG_Li256ELb1ELb1ELb0ELb1EEENS1_36VarlenDynamicPersistentTileSchedulerILi128ELi160ELi256ELi128ELb0ELb1ELb1ELb0ELb1ELb1EEEEEEEEEvNT_6ParamsE,"",@"SHT_CUDA_INFO"
	.sectionflags	@""
	.align	4


	//----- nvinfo : EIATTR_CUDA_API_VERSION
	.align		4
        /*0000*/ 	.byte	0x04, 0x37
        /*0002*/ 	.short	(.L_78 - .L_77)
.L_77:
        /*0004*/ 	.word	0x00000082


	//----- nvinfo : EIATTR_KPARAM_INFO
	.align		4
.L_78:
        /*0008*/ 	.byte	0x04, 0x17
        /*000a*/ 	.short	(.L_80 - .L_79)
.L_79:
        /*000c*/ 	.word	0x00000000
        /*0010*/ 	.short	0x0000
        /*0012*/ 	.short	0x0000
        /*0014*/ 	.byte	0x00, 0xf0, 0x01, 0x2a


	//----- nvinfo : EIATTR_SPARSE_MMA_MASK
	.align		4
.L_80:
        /*0018*/ 	.byte	0x03, 0x50
        /*001a*/ 	.short	0x0000


	//----- nvinfo : EIATTR_MAXREG_COUNT
	.align		4
        /*001c*/ 	.byte	0x03, 0x1b
        /*001e*/ 	.short	0x00a8


	//----- nvinfo : EIATTR_MERCURY_ISA_VERSION
	.align		4
        /*0020*/ 	.byte	0x03, 0x5f
        /*0022*/ 	.short	0x0101


	//----- nvinfo : EIATTR_VRC_CTA_INIT_COUNT
	.align		4
        /*0024*/ 	.byte	0x02, 0x4a
	.zero		1
	.zero		1


	//----- nvinfo : EIATTR_EXIT_INSTR_OFFSETS
	.align		4
        /*0028*/ 	.byte	0x04, 0x1c
        /*002a*/ 	.short	(.L_82 - .L_81)


	//   ....[0]....
.L_81:
        /*002c*/ 	.word	0x00000010


	//----- nvinfo : EIATTR_MAX_THREADS
	.align		4
.L_82:
        /*0030*/ 	.byte	0x04, 0x05
        /*0032*/ 	.short	(.L_84 - .L_83)
.L_83:
        /*0034*/ 	.word	0x00000180
        /*0038*/ 	.word	0x00000001
        /*003c*/ 	.word	0x00000001


	//----- nvinfo : EIATTR_CBANK_PARAM_SIZE
	.align		4
.L_84:
        /*0040*/ 	.byte	0x03, 0x19
        /*0042*/ 	.short	0x0a80


	//----- nvinfo : EIATTR_PARAM_CBANK
	.align		4
        /*0044*/ 	.byte	0x04, 0x0a
        /*0046*/ 	.short	(.L_86 - .L_85)
	.align		4
.L_85:
        /*0048*/ 	.word	index@(.nv.constant0._ZN7cutlass13device_kernelIN5flash11enable_sm90INS1_16FlashAttnFwdSm90INS1_25CollectiveMainloopFwdSm90ILi2EN4cute5tupleIJNS5_1CILi1EEES8_S8_EEENS6_IJNS7_ILi128EEENS7_ILi160EEENS7_ILi192EEEEEELi192ENS_12float_e4m3_tEfNS_4arch4Sm90ELb0ELb0ELb1ELb1ELb1ELb0ELb0ELb1ELb1ELb1ELb0ELb0EEENS1_21CollectiveEpilogueFwdINS6_IJSA_SC_SB_EEES9_NS_10bfloat16_tESG_Li256ELb1ELb1ELb0ELb1EEENS1_36VarlenDynamicPersistentTileSchedulerILi128ELi160ELi256ELi128ELb0ELb1ELb1ELb0ELb1ELb1EEEEEEEEEvNT_6ParamsE)
        /*004c*/ 	.short	0x0380
        /*004e*/ 	.short	0x0a80


	//----- nvinfo : EIATTR_SW_WAR
	.align		4
.L_86:
        /*0050*/ 	.byte	0x04, 0x36
        /*0052*/ 	.short	(.L_88 - .L_87)
.L_87:
        /*0054*/ 	.word	0x00000008
.L_88:


//--------------------- .nv.info._ZN7cutlass13device_kernelIN5flash11enable_sm90INS1_16FlashAttnFwdSm90INS1_25CollectiveMainloopFwdSm90ILi2EN4cute5tupleIJNS5_1CILi1EEES8_S8_EEENS6_IJNS7_ILi128EEENS7_ILi160EEENS7_ILi192EEEEEELi192ENS_12float_e4m3_tEfNS_4arch4Sm90ELb0ELb0ELb1ELb1ELb1ELb1ELb0ELb1ELb1ELb1ELb0ELb0EEENS1_21CollectiveEpilogueFwdINS6_IJSA_SC_SB_EEES9_NS_10bfloat16_tESG_Li256ELb1ELb1ELb0ELb1EEENS1_36VarlenDynamicPersistentTileSchedulerILi128ELi160ELi256ELi128ELb0ELb1ELb1ELb0ELb1ELb1EEEEEEEEEvNT_6ParamsE --------------------------
	.section	.nv.info._ZN7cutlass13device_kernelIN5flash11enable_sm90INS1_16FlashAttnFwdSm90INS1_25CollectiveMainloopFwdSm90ILi2EN4cute5tupleIJNS5_1CILi1EEES8_S8_EEENS6_IJNS7_ILi128EEENS7_ILi160EEENS7_ILi192EEEEEELi192ENS_12float_e4m3_tEfNS_4arch4Sm90ELb0ELb0ELb1ELb1ELb1ELb1ELb0ELb1ELb1ELb1ELb0ELb0EEENS1_21CollectiveEpilogueFwdINS6_IJSA_SC_SB_EEES9_NS_10bfloat16_tESG_Li256ELb1ELb1ELb0ELb1EEENS1_36VarlenDynamicPersistentTileSchedulerILi128ELi160ELi256ELi128ELb0ELb1ELb1ELb0ELb1ELb1EEEEEEEEEvNT_6ParamsE,"",@"SHT_CUDA_INFO"
	.sectionflags	@""
	.align	4


	//----- nvinfo : EIATTR_CUDA_API_VERSION
	.align		4
        /*0000*/ 	.byte	0x04, 0x37
        /*0002*/ 	.short	(.L_90 - .L_89)
.L_89:
        /*0004*/ 	.word	0x00000082


	//----- nvinfo : EIATTR_KPARAM_INFO
	.align		4
.L_90:
        /*0008*/ 	.byte	0x04, 0x17
        /*000a*/ 	.short	(.L_92 - .L_91)
.L_91:
        /*000c*/ 	.word	0x00000000
        /*0010*/ 	.short	0x0000
        /*0012*/ 	.short	0x0000
        /*0014*/ 	.byte	0x00, 0xf0, 0x01, 0x2a


	//----- nvinfo : EIATTR_SPARSE_MMA_MASK
	.align		4
.L_92:
        /*0018*/ 	.byte	0x03, 0x50
        /*001a*/ 	.short	0x0000


	//----- nvinfo : EIATTR_MAXREG_COUNT
	.align		4
        /*001c*/ 	.byte	0x03, 0x1b
        /*001e*/ 	.short	0x00a8


	//----- nvinfo : EIATTR_MERCURY_ISA_VERSION
	.align		4
        /*0020*/ 	.byte	0x03, 0x5f
        /*0022*/ 	.short	0x0101


	//----- nvinfo : EIATTR_VRC_CTA_INIT_COUNT
	.align		4
        /*0024*/ 	.byte	0x02, 0x4a
	.zero		1
	.zero		1


	//----- nvinfo : EIATTR_EXIT_INSTR_OFFSETS
	.align		4
        /*0028*/ 	.byte	0x04, 0x1c
        /*002a*/ 	.short	(.L_94 - .L_93)


	//   ....[0]....
.L_93:
        /*002c*/ 	.word	0x00000010


	//----- nvinfo : EIATTR_MAX_THREADS
	.align		4
.L_94:
        /*0030*/ 	.byte	0x04, 0x05
        /*0032*/ 	.short	(.L_96 - .L_95)
.L_95:
        /*0034*/ 	.word	0x00000180
        /*0038*/ 	.word	0x00000001
        /*003c*/ 	.word	0x00000001


	//----- nvinfo : EIATTR_CBANK_PARAM_SIZE
	.align		4
.L_96:
        /*0040*/ 	.byte	0x03, 0x19
        /*0042*/ 	.short	0x0a80


	//----- nvinfo : EIATTR_PARAM_CBANK
	.align		4
        /*0044*/ 	.byte	0x04, 0x0a
        /*0046*/ 	.short	(.L_98 - .L_97)
	.align		4
.L_97:
        /*0048*/ 	.word	index@(.nv.constant0._ZN7cutlass13device_kernelIN5flash11enable_sm90INS1_16FlashAttnFwdSm90INS1_25CollectiveMainloopFwdSm90ILi2EN4cute5tupleIJNS5_1CILi1EEES8_S8_EEENS6_IJNS7_ILi128EEENS7_ILi160EEENS7_ILi192EEEEEELi192ENS_12float_e4m3_tEfNS_4arch4Sm90ELb0ELb0ELb1ELb1ELb1ELb1ELb0ELb1ELb1ELb1ELb0ELb0EEENS1_21CollectiveEpilogueFwdINS6_IJSA_SC_SB_EEES9_NS_10bfloat16_tESG_Li256ELb1ELb1ELb0ELb1EEENS1_36VarlenDynamicPersistentTileSchedulerILi128ELi160ELi256ELi128ELb0ELb1ELb1ELb0ELb1ELb1EEEEEEEEEvNT_6ParamsE)
        /*004c*/ 	.short	0x0380
        /*004e*/ 	.short	0x0a80


	//----- nvinfo : EIATTR_SW_WAR
	.align		4
.L_98:
        /*0050*/ 	.byte	0x04, 0x36
        /*0052*/ 	.short	(.L_100 - .L_99)
.L_99:
        /*0054*/ 	.word	0x00000008
.L_100:


//--------------------- .nv.info._ZN7cutlass13device_kernelIN5flash11enable_sm90INS1_16FlashAttnFwdSm90INS1_25CollectiveMainloopFwdSm90ILi2EN4cute5tupleIJNS5_1CILi1EEES8_S8_EEENS6_IJNS7_ILi128EEESA_NS7_ILi192EEEEEELi192ENS_12float_e4m3_tEfNS_4arch4Sm90ELb0ELb1ELb1ELb0ELb1ELb0ELb0ELb1ELb1ELb1ELb0ELb0EEENS1_21CollectiveEpilogueFwdINS6_IJSA_SB_SA_EEES9_NS_10bfloat16_tESF_Li256ELb0ELb1ELb0ELb1EEENS1_30DynamicPersistentTileSchedulerILi256ELi128ELb0ELb1ELb1EEEEEEEEEvNT_6ParamsE --------------------------
	.section	.nv.info._ZN7cutlass13device_kernelIN5flash11enable_sm90INS1_16FlashAttnFwdSm90INS1_25CollectiveMainloopFwdSm90ILi2EN4cute5tupleIJNS5_1CILi1EEES8_S8_EEENS6_IJNS7_ILi128EEESA_NS7_ILi192EEEEEELi192ENS_12float_e4m3_tEfNS_4arch4Sm90ELb0ELb1ELb1ELb0ELb1ELb0ELb0ELb1ELb1ELb1ELb0ELb0EEENS1_21CollectiveEpilogueFwdINS6_IJSA_SB_SA_EEES9_NS_10bfloat16_tESF_Li256ELb0ELb1ELb0ELb1EEENS1_30DynamicPersistentTileSchedulerILi256ELi128ELb0ELb1ELb1EEEEEEEEEvNT_6ParamsE,"",@"SHT_CUDA_INFO"
	.sectionflags	@""
	.align	4


	//----- nvinfo : EIATTR_CUDA_API_VERSION
	.align		4
        /*0000*/ 	.byte	0x04, 0x37
        /*0002*/ 	.short	(.L_102 - .L_101)
.L_101:
        /*0004*/ 	.word	0x00000082


	//----- nvinfo : EIATTR_KPARAM_INFO
	.align		4
.L_102:
        /*0008*/ 	.byte	0x04, 0x17
        /*000a*/ 	.short	(.L_104 - .L_103)
.L_103:
        /*000c*/ 	.word	0x00000000
        /*0010*/ 	.short	0x0000
        /*0012*/ 	.short	0x0000
        /*0014*/ 	.byte	0x00, 0xf0, 0x01, 0x2a


	//----- nvinfo : EIATTR_SPARSE_MMA_MASK
	.align		4
.L_104:
        /*0018*/ 	.byte	0x03, 0x50
        /*001a*/ 	.short	0x0000


	//----- nvinfo : EIATTR_MAXREG_COUNT
	.align		4
        /*001c*/ 	.byte	0x03, 0x1b
        /*001e*/ 	.short	0x00a8


	//----- nvinfo : EIATTR_MERCURY_ISA_VERSION
	.align		4
        /*0020*/ 	.byte	0x03, 0x5f
        /*0022*/ 	.short	0x0101


	//----- nvinfo : EIATTR_VRC_CTA_INIT_COUNT
	.align		4
        /*0024*/ 	.byte	0x02, 0x4a
	.zero		1
	.zero		1


	//----- nvinfo : EIATTR_EXIT_INSTR_OFFSETS
	.align		4
        /*0028*/ 	.byte	0x04, 0x1c
        /*002a*/ 	.short	(.L_106 - .L_105)


	//   ....[0]....
.L_105:
        /*002c*/ 	.word	0x00000010


	//----- nvinfo : EIATTR_MAX_THREADS
	.align		4
.L_106:
        /*0030*/ 	.byte	0x04, 0x05
        /*0032*/ 	.short	(.L_108 - .L_107)
.L_107:
        /*0034*/ 	.word	0x00000180
        /*0038*/ 	.word	0x00000001
        /*003c*/ 	.word	0x00000001


	//----- nvinfo : EIATTR_CBANK_PARAM_SIZE
	.align		4
.L_108:
        /*0040*/ 	.byte	0x03, 0x19
        /*0042*/ 	.short	0x0a80


	//----- nvinfo : EIATTR_PARAM_CBANK
	.align		4
        /*0044*/ 	.byte	0x04, 0x0a
        /*0046*/ 	.short	(.L_110 - .L_109)
	.align		4
.L_109:
        /*0048*/ 	.word	index@(.nv.constant0._ZN7cutlass13device_kernelIN5flash11enable_sm90INS1_16FlashAttnFwdSm90INS1_25CollectiveMainloopFwdSm90ILi2EN4cute5tupleIJNS5_1CILi1EEES8_S8_EEENS6_IJNS7_ILi128EEESA_NS7_ILi192EEEEEELi192ENS_12float_e4m3_tEfNS_4arch4Sm90ELb0ELb1ELb1ELb0ELb1ELb0ELb0ELb1ELb1ELb1ELb0ELb0EEENS1_21CollectiveEpilogueFwdINS6_IJSA_SB_SA_EEES9_NS_10bfloat16_tESF_Li256ELb0ELb1ELb0ELb1EEENS1_30DynamicPersistentTileSchedulerILi256ELi128ELb0ELb1ELb1EEEEEEEEEvNT_6ParamsE)
        /*004c*/ 	.short	0x0380
        /*004e*/ 	.short	0x0a80


	//----- nvinfo : EIATTR_SW_WAR
	.align		4
.L_110:
        /*0050*/ 	.byte	0x04, 0x36
        /*0052*/ 	.short	(.L_112 - .L_111)
.L_111:
        /*0054*/ 	.word	0x00000008
.L_112:


//--------------------- .nv.info._ZN7cutlass13device_kernelIN5flash11enable_sm90INS1_16FlashAttnFwdSm90INS1_25CollectiveMainloopFwdSm90ILi2EN4cute5tupleIJNS5_1CILi1EEES8_S8_EEENS6_IJNS7_ILi128EEESA_NS7_ILi192EEEEEELi192ENS_12float_e4m3_tEfNS_4arch4Sm90ELb0ELb1ELb1ELb1ELb1ELb0ELb0ELb1ELb1ELb1ELb0ELb0EEENS1_21CollectiveEpilogueFwdINS6_IJSA_SB_SA_EEES9_NS_10bfloat16_tESF_Li256ELb1ELb1ELb0ELb1EEENS1_36VarlenDynamicPersistentTileSchedulerILi128ELi128ELi256ELi128ELb0ELb1ELb1ELb1ELb0ELb1EEEEEEEEEvNT_6ParamsE --------------------------
	.section	.nv.info._ZN7cutlass13device_kernelIN5flash11enable_sm90INS1_16FlashAttnFwdSm90INS1_25CollectiveMainloopFwdSm90ILi2EN4cute5tupleIJNS5_1CILi1EEES8_S8_EEENS6_IJNS7_ILi128EEESA_NS7_ILi192EEEEEELi192ENS_12float_e4m3_tEfNS_4arch4Sm90ELb0ELb1ELb1ELb1ELb1ELb0ELb0ELb1ELb1ELb1ELb0ELb0EEENS1_21CollectiveEpilogueFwdINS6_IJSA_SB_SA_EEES9_NS_10bfloat16_tESF_Li256ELb1ELb1ELb0ELb1EEENS1_36VarlenDynamicPersistentTileSchedulerILi128ELi128ELi256ELi128ELb0ELb1ELb1ELb1ELb0ELb1EEEEEEEEEvNT_6ParamsE,"",@"SHT_CUDA_INFO"
	.sectionflags	@""
	.align	4


	//----- nvinfo : EIATTR_CUDA_API_VERSION
	.align		4
        /*0000*/ 	.byte	0x04, 0x37
        /*0002*/ 	.short	(.L_114 - .L_113)
.L_113:
        /*0004*/ 	.word	0x00000082


	//----- nvinfo : EIATTR_KPARAM_INFO
	.align		4
.L_114:
        /*0008*/ 	.byte	0x04, 0x17
        /*000a*/ 	.short	(.L_116 - .L_115)
.L_115:
        /*000c*/ 	.word	0x00000000
        /*0010*/ 	.short	0x0000
        /*0012*/ 	.short	0x0000
        /*0014*/ 	.byte	0x00, 0xf0, 0x01, 0x2a


	//----- nvinfo : EIATTR_SPARSE_MMA_MASK
	.align		4
.L_116:
        /*0018*/ 	.byte	0x03, 0x50
        /*001a*/ 	.short	0x0000


	//----- nvinfo : EIATTR_MAXREG_COUNT
	.align		4
        /*001c*/ 	.byte	0x03, 0x1b
        /*001e*/ 	.short	0x00a8


	//----- nvinfo : EIATTR_MERCURY_ISA_VERSION
	.align		4
        /*0020*/ 	.byte	0x03, 0x5f
        /*0022*/ 	.short	0x0101


	//----- nvinfo : EIATTR_VRC_CTA_INIT_COUNT
	.align		4
        /*0024*/ 	.byte	0x02, 0x4a
	.zero		1
	.zero		1


	//----- nvinfo : EIATTR_EXIT_INSTR_OFFSETS
	.align		4
        /*0028*/ 	.byte	0x04, 0x1c
        /*002a*/ 	.short	(.L_118 - .L_117)


	//   ....[0]....
.L_117:
        /*002c*/ 	.word	0x00000010


	//----- nvinfo : EIATTR_MAX_THREADS
	.align		4
.L_118:
        /*0030*/ 	.byte	0x04, 0x05
        /*0032*/ 	.short	(.L_120 - .L_119)
.L_119:
        /*0034*/ 	.word	0x00000180
        /*0038*/ 	.word	0x00000001
        /*003c*/ 	.word	0x00000001


	//----- nvinfo : EIATTR_CBANK_PARAM_SIZE
	.align		4
.L_120:
        /*0040*/ 	.byte	0x03, 0x19
        /*0042*/ 	.short	0x0a80


	//----- nvinfo : EIATTR_PARAM_CBANK
	.align		4
        /*0044*/ 	.byte	0x04, 0x0a
        /*0046*/ 	.short	(.L_122 - .L_121)
	.align		4
.L_121:
        /*0048*/ 	.word	index@(.nv.constant0._ZN7cutlass13device_kernelIN5flash11enable_sm90INS1_16FlashAttnFwdSm90INS1_25CollectiveMainloopFwdSm90ILi2EN4cute5tupleIJNS5_1CILi1EEES8_S8_EEENS6_IJNS7_ILi128EEESA_NS7_ILi192EEEEEELi192ENS_12float_e4m3_tEfNS_4arch4Sm90ELb0ELb1ELb1ELb1ELb1ELb0ELb0ELb1ELb1ELb1ELb0ELb0EEENS1_21CollectiveEpilogueFwdINS6_IJSA_SB_SA_EEES9_NS_10bfloat16_tESF_Li256ELb1ELb1ELb0ELb1EEENS1_36VarlenDynamicPersistentTileSchedulerILi128ELi128ELi256ELi128ELb0ELb1ELb1ELb1ELb0ELb1EEEEEEEEEvNT_6ParamsE)
        /*004c*/ 	.short	0x0380
        /*004e*/ 	.short	0x0a80


	//----- nvinfo : EIATTR_SW_WAR
	.align		4
.L_122:
        /*0050*/ 	.byte	0x04, 0x36
        /*0052*/ 	.short	(.L_124 - .L_123)
.L_123:
        /*0054*/ 	.word	0x00000008
.L_124:


//--------------------- .nv.info._ZN7cutlass13device_kernelIN5flash11enable_sm90INS1_16FlashAttnFwdSm90INS1_25CollectiveMainloopFwdSm90ILi2EN4cute5tupleIJNS5_1CILi1EEES8_S8_EEENS6_IJNS7_ILi128EEESA_NS7_ILi192EEEEEELi192ENS_12float_e4m3_tEfNS_4arch4Sm90ELb0ELb1ELb1ELb1ELb1ELb1ELb0ELb1ELb1ELb1ELb0ELb0EEENS1_21CollectiveEpilogueFwdINS6_IJSA_SB_SA_EEES9_NS_10bfloat16_tESF_Li256ELb1ELb1ELb0ELb1EEENS1_36VarlenDynamicPersistentTileSchedulerILi128ELi128ELi256ELi128ELb0ELb1ELb1ELb1ELb0ELb1EEEEEEEEEvNT_6ParamsE --------------------------
	.section	.nv.info._ZN7cutlass13device_kernelIN5flash11enable_sm90INS1_16FlashAttnFwdSm90INS1_25CollectiveMainloopFwdSm90ILi2EN4cute5tupleIJNS5_1CILi1EEES8_S8_EEENS6_IJNS7_ILi128EEESA_NS7_ILi192EEEEEELi192ENS_12float_e4m3_tEfNS_4arch4Sm90ELb0ELb1ELb1ELb1ELb1ELb1ELb0ELb1ELb1ELb1ELb0ELb0EEENS1_21CollectiveEpilogueFwdINS6_IJSA_SB_SA_EEES9_NS_10bfloat16_tESF_Li256ELb1ELb1ELb0ELb1EEENS1_36VarlenDynamicPersistentTileSchedulerILi128ELi128ELi256ELi128ELb0ELb1ELb1ELb1ELb0ELb1EEEEEEEEEvNT_6ParamsE,"",@"SHT_CUDA_INFO"
	.sectionflags	@""
	.align	4


	//----- nvinfo : EIATTR_CUDA_API_VERSION
	.align		4
        /*0000*/ 	.byte	0x04, 0x37
        /*0002*/ 	.short	(.L_126 - .L_125)
.L_125:
        /*0004*/ 	.word	0x00000082


	//----- nvinfo : EIATTR_KPARAM_INFO
	.align		4
.L_126:
        /*0008*/ 	.byte	0x04, 0x17
        /*000a*/ 	.short	(.L_128 - .L_127)
.L_127:
        /*000c*/ 	.word	0x00000000
        /*0010*/ 	.short	0x0000
        /*0012*/ 	.short	0x0000
        /*0014*/ 	.byte	0x00, 0xf0, 0x01, 0x2a


	//----- nvinfo : EIATTR_SPARSE_MMA_MASK
	.align		4
.L_128:
        /*0018*/ 	.byte	0x03, 0x50
        /*001a*/ 	.short	0x0000


	//----- nvinfo : EIATTR_MAXREG_COUNT
	.align		4
        /*001c*/ 	.byte	0x03, 0x1b
        /*001e*/ 	.short	0x00a8


	//----- nvinfo : EIATTR_MERCURY_ISA_VERSION
	.align		4
        /*0020*/ 	.byte	0x03, 0x5f
        /*0022*/ 	.short	0x0101


	//----- nvinfo : EIATTR_VRC_CTA_INIT_COUNT
	.align		4
        /*0024*/ 	.byte	0x02, 0x4a
	.zero		1
	.zero		1


	//----- nvinfo : EIATTR_EXIT_INSTR_OFFSETS
	.align		4
        /*0028*/ 	.byte	0x04, 0x1c
        /*002a*/ 	.short	(.L_130 - .L_129)


	//   ....[0]....
.L_129:
        /*002c*/ 	.word	0x00000010


	//----- nvinfo : EIATTR_MAX_THREADS
	.align		4
.L_130:
        /*0030*/ 	.byte	0x04, 0x05
        /*0032*/ 	.short	(.L_132 - .L_131)
.L_131:
        /*0034*/ 	.word	0x00000180
        /*0038*/ 	.word	0x00000001
        /*003c*/ 	.word	0x00000001


	//----- nvinfo : EIATTR_CBANK_PARAM_SIZE
	.align		4
.L_132:
        /*0040*/ 	.byte	0x03, 0x19
        /*0042*/ 	.short	0x0a80


	//----- nvinfo : EIATTR_PARAM_CBANK
	.align		4
        /*0044*/ 	.byte	0x04, 0x0a
        /*0046*/ 	.short	(.L_134 - .L_133)
	.align		4
.L_133:
        /*0048*/ 	.word	index@(.nv.constant0._ZN7cutlass13device_kernelIN5flash11enable_sm90INS1_16FlashAttnFwdSm90INS1_25CollectiveMainloopFwdSm90ILi2EN4cute5tupleIJNS5_1CILi1EEES8_S8_EEENS6_IJNS7_ILi128EEESA_NS7_ILi192EEEEEELi192ENS_12float_e4m3_tEfNS_4arch4Sm90ELb0ELb1ELb1ELb1ELb1ELb1ELb0ELb1ELb1ELb1ELb0ELb0EEENS1_21CollectiveEpilogueFwdINS6_IJSA_SB_SA_EEES9_NS_10bfloat16_tESF_Li256ELb1ELb1ELb0ELb1EEENS1_36VarlenDynamicPersistentTileSchedulerILi128ELi128ELi256ELi128ELb0ELb1ELb1ELb1ELb0ELb1EEEEEEEEEvNT_6ParamsE)
        /*004c*/ 	.short	0x0380
        /*004e*/ 	.short	0x0a80


	//----- nvinfo : EIATTR_SW_WAR
	.align		4
.L_134:
        /*0050*/ 	.byte	0x04, 0x36
        /*0052*/ 	.short	(.L_136 - .L_135)
.L_135:
        /*0054*/ 	.word	0x00000008
.L_136:


//--------------------- .nv.info._ZN7cutlass13device_kernelIN5flash11enable_sm90INS1_16FlashAttnFwdSm90INS1_25CollectiveMainloopFwdSm90ILi2EN4cute5tupleIJNS5_1CILi1EEES8_S8_EEENS6_IJNS7_ILi128EEENS7_ILi160EEENS7_ILi192EEEEEELi192ENS_12float_e4m3_tEfNS_4arch4Sm90ELb1ELb0ELb1ELb0ELb1ELb0ELb0ELb1ELb1ELb1ELb0ELb0EEENS1_21CollectiveEpilogueFwdINS6_IJSA_SC_SB_EEES9_NS_10bfloat16_tESG_Li256ELb0ELb1ELb0ELb1EEENS1_30DynamicPersistentTileSchedulerILi256ELi128ELb0ELb1ELb1EEEEEEEEEvNT_6ParamsE --------------------------
	.section	.nv.info._ZN7cutlass13device_kernelIN5flash11enable_sm90INS1_16FlashAttnFwdSm90INS1_25CollectiveMainloopFwdSm90ILi2EN4cute5tupleIJNS5_1CILi1EEES8_S8_EEENS6_IJNS7_ILi128EEENS7_ILi160EEENS7_ILi192EEEEEELi192ENS_12float_e4m3_tEfNS_4arch4Sm90ELb1ELb0ELb1ELb0ELb1ELb0ELb0ELb1ELb1ELb1ELb0ELb0EEENS1_21CollectiveEpilogueFwdINS6_IJSA_SC_SB_EEES9_NS_10bfloat16_tESG_Li256ELb0ELb1ELb0ELb1EEENS1_30DynamicPersistentTileSchedulerILi256ELi128ELb0ELb1ELb1EEEEEEEEEvNT_6ParamsE,"",@"SHT_CUDA_INFO"
	.sectionflags	@""
	.align	4


	//----- nvinfo : EIATTR_CUDA_API_VERSION
	.align		4
        /*0000*/ 	.byte	0x04, 0x37
        /*0002*/ 	.short	(.L_138 - .L_137)
.L_137:
        /*0004*/ 	.word	0x00000082


	//----- nvinfo : EIATTR_KPARAM_INFO
	.align		4
.L_138:
        /*0008*/ 	.byte	0x04, 0x17
        /*000a*/ 	.short	(.L_140 - .L_139)
.L_139:
        /*000c*/ 	.word	0x00000000
        /*0010*/ 	.short	0x0000
        /*0012*/ 	.short	0x0000
        /*0014*/ 	.byte	0x00, 0xf0, 0x01, 0x2a


	//----- nvinfo : EIATTR_SPARSE_MMA_MASK
	.align		4
.L_140:
        /*0018*/ 	.byte	0x03, 0x50
        /*001a*/ 	.short	0x0000


	//----- nvinfo : EIATTR_MAXREG_COUNT
	.align		4
        /*001c*/ 	.byte	0x03, 0x1b
        /*001e*/ 	.short	0x00a8


	//----- nvinfo : EIATTR_MERCURY_ISA_VERSION
	.align		4
        /*0020*/ 	.byte	0x03, 0x5f
        /*0022*/ 	.short	0x0101


	//----- nvinfo : EIATTR_VRC_CTA_INIT_COUNT
	.align		4
        /*0024*/ 	.byte	0x02, 0x4a
	.zero		1
	.zero		1


	//----- nvinfo : EIATTR_EXIT_INSTR_OFFSETS
	.align		4
        /*0028*/ 	.byte	0x04, 0x1c
        /*002a*/ 	.short	(.L_142 - .L_141)


	//   ....[0]....
.L_141:
        /*002c*/ 	.word	0x00000010


	//----- nvinfo : EIATTR_MAX_THREADS
	.align		4
.L_142:
        /*0030*/ 	.byte	0x04, 0x05
        /*0032*/ 	.short	(.L_144 - .L_143)
.L_143:
        /*0034*/ 	.word	0x00000180
        /*0038*/ 	.word	0x00000001
        /*003c*/ 	.word	0x00000001


	//----- nvinfo : EIATTR_CBANK_PARAM_SIZE
	.align		4
.L_144:
        /*0040*/ 	.byte	0x03, 0x19
        /*0042*/ 	.short	0x0a80


	//----- nvinfo : EIATTR_PARAM_CBANK
	.align		4
        /*0044*/ 	.byte	0x04, 0x0a
        /*0046*/ 	.short	(.L_146 - .L_145)
	.align		4
.L_145:
        /*0048*/ 	.word	index@(.nv.constant0._ZN7cutlass13device_kernelIN5flash11enable_sm90INS1_16FlashAttnFwdSm90INS1_25CollectiveMainloopFwdSm90ILi2EN4cute5tupleIJNS5_1CILi1EEES8_S8_EEENS6_IJNS7_ILi128EEENS7_ILi160EEENS7_ILi192EEEEEELi192ENS_12float_e4m3_tEfNS_4arch4Sm90ELb1ELb0ELb1ELb0ELb1ELb0ELb0ELb1ELb1ELb1ELb0ELb0EEENS1_21CollectiveEpilogueFwdINS6_IJSA_SC_SB_EEES9_NS_10bfloat16_tESG_Li256ELb0ELb1ELb0ELb1EEENS1_30DynamicPersistentTileSchedulerILi256ELi128ELb0ELb1ELb1EEEEEEEEEvNT_6ParamsE)
        /*004c*/ 	.short	0x0380
        /*004e*/ 	.short	0x0a80


	//----- nvinfo : EIATTR_SW_WAR
	.align		4
.L_146:
        /*0050*/ 	.byte	0x04, 0x36
        /*0052*/ 	.short	(.L_148 - .L_147)
.L_147:
        /*0054*/ 	.word	0x00000008
.L_148:


//--------------------- .nv.info._ZN7cutlass13device_kernelIN5flash11enable_sm90INS1_16FlashAttnFwdSm90INS1_25CollectiveMainloopFwdSm90ILi2EN4cute5tupleIJNS5_1CILi1EEES8_S8_EEENS6_IJNS7_ILi128EEENS7_ILi160EEENS7_ILi192EEEEEELi192ENS_12float_e4m3_tEfNS_4arch4Sm90ELb1ELb0ELb1ELb1ELb1ELb0ELb0ELb1ELb1ELb1ELb0ELb0EEENS1_21CollectiveEpilogueFwdINS6_IJSA_SC_SB_EEES9_NS_10bfloat16_tESG_Li256ELb1ELb1ELb0ELb1EEENS1_36VarlenDynamicPersistentTileSchedulerILi128ELi160ELi256ELi128ELb0ELb1ELb1ELb1ELb1ELb1EEEEEEEEEvNT_6ParamsE --------------------------
	.section	.nv.info._ZN7cutlass13device_kernelIN5flash11enable_sm90INS1_16FlashAttnFwdSm90INS1_25CollectiveMainloopFwdSm90ILi2EN4cute5tupleIJNS5_1CILi1EEES8_S8_EEENS6_IJNS7_ILi128EEENS7_ILi160EEENS7_ILi192EEEEEELi192ENS_12float_e4m3_tEfNS_4arch4Sm90ELb1ELb0ELb1ELb1ELb1ELb0ELb0ELb1ELb1ELb1ELb0ELb0EEENS1_21CollectiveEpilogueFwdINS6_IJSA_SC_SB_EEES9_NS_10bfloat16_tESG_Li256ELb1ELb1ELb0ELb1EEENS1_36VarlenDynamicPersistentTileSchedulerILi128ELi160ELi256ELi128ELb0ELb1ELb1ELb1ELb1ELb1EEEEEEEEEvNT_6ParamsE,"",@"SHT_CUDA_INFO"
	.sectionflags	@""
	.align	4


	//----- nvinfo : EIATTR_CUDA_API_VERSION
	.align		4
        /*0000*/ 	.byte	0x04, 0x37
        /*0002*/ 	.short	(.L_150 - .L_149)
.L_149:
        /*0004*/ 	.word	0x00000082


	//----- nvinfo : EIATTR_KPARAM_INFO
	.align		4
.L_150:
        /*0008*/ 	.byte	0x04, 0x17
        /*000a*/ 	.short	(.L_152 - .L_151)
.L_151:
        /*000c*/ 	.word	0x00000000
        /*0010*/ 	.short	0x0000
        /*0012*/ 	.short	0x0000
        /*0014*/ 	.byte	0x00, 0xf0, 0x01, 0x2a


	//----- nvinfo : EIATTR_SPARSE_MMA_MASK
	.align		4
.L_152:
        /*0018*/ 	.byte	0x03, 0x50
        /*001a*/ 	.short	0x0000


	//----- nvinfo : EIATTR_MAXREG_COUNT
	.align		4
        /*001c*/ 	.byte	0x03, 0x1b
        /*001e*/ 	.short	0x00a8


	//----- nvinfo : EIATTR_MERCURY_ISA_VERSION
	.align		4
        /*0020*/ 	.byte	0x03, 0x5f
        /*0022*/ 	.short	0x0101


	//----- nvinfo : EIATTR_VRC_CTA_INIT_COUNT
	.align		4
        /*0024*/ 	.byte	0x02, 0x4a
	.zero		1
	.zero		1


	//----- nvinfo : EIATTR_EXIT_INSTR_OFFSETS
	.align		4
        /*0028*/ 	.byte	0x04, 0x1c
        /*002a*/ 	.short	(.L_154 - .L_153)


	//   ....[0]....
.L_153:
        /*002c*/ 	.word	0x00000010


	//----- nvinfo : EIATTR_MAX_THREADS
	.align		4
.L_154:
        /*0030*/ 	.byte	0x04, 0x05
        /*0032*/ 	.short	(.L_156 - .L_155)
.L_155:
        /*0034*/ 	.word	0x00000180
        /*0038*/ 	.word	0x00000001
        /*003c*/ 	.word	0x00000001


	//----- nvinfo : EIATTR_CBANK_PARAM_SIZE
	.align		4
.L_156:
        /*0040*/ 	.byte	0x03, 0x19
        /*0042*/ 	.short	0x0a80


	//----- nvinfo : EIATTR_PARAM_CBANK
	.align		4
        /*0044*/ 	.byte	0x04, 0x0a
        /*0046*/ 	.short	(.L_158 - .L_157)
	.align		4
.L_157:
        /*0048*/ 	.word	index@(.nv.constant0._ZN7cutlass13device_kernelIN5flash11enable_sm90INS1_16FlashAttnFwdSm90INS1_25CollectiveMainloopFwdSm90ILi2EN4cute5tupleIJNS5_1CILi1EEES8_S8_EEENS6_IJNS7_ILi128EEENS7_ILi160EEENS7_ILi192EEEEEELi192ENS_12float_e4m3_tEfNS_4arch4Sm90ELb1ELb0ELb1ELb1ELb1ELb0ELb0ELb1ELb1ELb1ELb0ELb0EEENS1_21CollectiveEpilogueFwdINS6_IJSA_SC_SB_EEES9_NS_10bfloat16_tESG_Li256ELb1ELb1ELb0ELb1EEENS1_36VarlenDynamicPersistentTileSchedulerILi128ELi160ELi256ELi128ELb0ELb1ELb1ELb1ELb1ELb1EEEEEEEEEvNT_6ParamsE)
        /*004c*/ 	.short	0x0380
        /*004e*/ 	.short	0x0a80


	//----- nvinfo : EIATTR_SW_WAR
	.align		4
.L_158:
        /*0050*/ 	.byte	0x04, 0x36
        /*0052*/ 	.short	(.L_160 - .L_159)
.L_159:
        /*0054*/ 	.word	0x00000008
.L_160:


//--------------------- .nv.info._ZN7cutlass13device_kernelIN5flash11enable_sm90INS1_16FlashAttnFwdSm90INS1_25CollectiveMainloopFwdSm90ILi2EN4cute5tupleIJNS5_1CILi1EEES8_S8_EEENS6_IJNS7_ILi128EEENS7_ILi160EEENS7_ILi192EEEEEELi192ENS_12float_e4m3_tEfNS_4arch4Sm90ELb1ELb0ELb1ELb1ELb1ELb1ELb0ELb1ELb1ELb1ELb0ELb0EEENS1_21CollectiveEpilogueFwdINS6_IJSA_SC_SB_EEES9_NS_10bfloat16_tESG_Li256ELb1ELb1ELb0ELb1EEENS1_36VarlenDynamicPersistentTileSchedulerILi128ELi160ELi256ELi128ELb0ELb1ELb1ELb1ELb1ELb1EEEEEEEEEvNT_6ParamsE --------------------------
	.section	.nv.info._ZN7cutlass13device_kernelIN5flash11enable_sm90INS1_16FlashAttnFwdSm90INS1_25CollectiveMainloopFwdSm90ILi2EN4cute5tupleIJNS5_1CILi1EEES8_S8_EEENS6_IJNS7_ILi128EEENS7_ILi160EEENS7_ILi192EEEEEELi192ENS_12float_e4m3_tEfNS_4arch4Sm90ELb1ELb0ELb1ELb1ELb1ELb1ELb0ELb1ELb1ELb1ELb0ELb0EEENS1_21CollectiveEpilogueFwdINS6_IJSA_SC_SB_EEES9_NS_10bfloat16_tESG_Li256ELb1ELb1ELb0ELb1EEENS1_36VarlenDynamicPersistentTileSchedulerILi128ELi160ELi256ELi128ELb0ELb1ELb1ELb1ELb1ELb1EEEEEEEEEvNT_6ParamsE,"",@"SHT_CUDA_INFO"
	.sectionflags	@""
	.align	4


	//----- nvinfo : EIATTR_CUDA_API_VERSION
	.align		4
        /*0000*/ 	.byte	0x04, 0x37
        /*0002*/ 	.short	(.L_162 - .L_161)
.L_161:
        /*0004*/ 	.word	0x00000082


	//----- nvinfo : EIATTR_KPARAM_INFO
	.align		4
.L_162:
        /*0008*/ 	.byte	0x04, 0x17
        /*000a*/ 	.short	(.L_164 - .L_163)
.L_163:
        /*000c*/ 	.word	0x00000000
        /*0010*/ 	.short	0x0000
        /*0012*/ 	.short	0x0000
        /*0014*/ 	.byte	0x00, 0xf0, 0x01, 0x2a


	//----- nvinfo : EIATTR_SPARSE_MMA_MASK
	.align		4
.L_164:
        /*0018*/ 	.byte	0x03, 0x50
        /*001a*/ 	.short	0x0000


	//----- nvinfo : EIATTR_MAXREG_COUNT
	.align		4
        /*001c*/ 	.byte	0x03, 0x1b
        /*001e*/ 	.short	0x00a8


	//----- nvinfo : EIATTR_MERCURY_ISA_VERSION
	.align		4
        /*0020*/ 	.byte	0x03, 0x5f
        /*0022*/ 	.short	0x0101


	//----- nvinfo : EIATTR_VRC_CTA_INIT_COUNT
	.align		4
        /*0024*/ 	.byte	0x02, 0x4a
	.zero		1
	.zero		1


	//----- nvinfo : EIATTR_EXIT_INSTR_OFFSETS
	.align		4
        /*0028*/ 	.byte	0x04, 0x1c
        /*002a*/ 	.short	(.L_166 - .L_165)


	//   ....[0]....
.L_165:
        /*002c*/ 	.word	0x00000010


	//----- nvinfo : EIATTR_MAX_THREADS
	.align		4
.L_166:
        /*0030*/ 	.byte	0x04, 0x05
        /*0032*/ 	.short	(.L_168 - .L_167)
.L_167:
        /*0034*/ 	.word	0x00000180
        /*0038*/ 	.word	0x00000001
        /*003c*/ 	.word	0x00000001


	//----- nvinfo : EIATTR_CBANK_PARAM_SIZE
	.align		4
.L_168:
        /*0040*/ 	.byte	0x03, 0x19
        /*0042*/ 	.short	0x0a80


	//----- nvinfo : EIATTR_PARAM_CBANK
	.align		4
        /*0044*/ 	.byte	0x04, 0x0a
        /*0046*/ 	.short	(.L_170 - .L_169)
	.align		4
.L_169:
        /*0048*/ 	.word	index@(.nv.constant0._ZN7cutlass13device_kernelIN5flash11enable_sm90INS1_16FlashAttnFwdSm90INS1_25CollectiveMainloopFwdSm90ILi2EN4cute5tupleIJNS5_1CILi1EEES8_S8_EEENS6_IJNS7_ILi128EEENS7_ILi160EEENS7_ILi192EEEEEELi192ENS_12float_e4m3_tEfNS_4arch4Sm90ELb1ELb0ELb1ELb1ELb1ELb1ELb0ELb1ELb1ELb1ELb0ELb0EEENS1_21CollectiveEpilogueFwdINS6_IJSA_SC_SB_EEES9_NS_10bfloat16_tESG_Li256ELb1ELb1ELb0ELb1EEENS1_36VarlenDynamicPersistentTileSchedulerILi128ELi160ELi256ELi128ELb0ELb1ELb1ELb1ELb1ELb1EEEEEEEEEvNT_6ParamsE)
        /*004c*/ 	.short	0x0380
        /*004e*/ 	.short	0x0a80


	//----- nvinfo : EIATTR_SW_WAR
	.align		4
.L_170:
        /*0050*/ 	.byte	0x04, 0x36
        /*0052*/ 	.short	(.L_172 - .L_171)
.L_171:
        /*0054*/ 	.word	0x00000008
.L_172:


//--------------------- .nv.callgraph             --------------------------
	.section	.nv.callgraph,"",@"SHT_CUDA_CALLGRAPH"
	.align	4
	.sectionentsize	8
	.align		4
        /*0000*/ 	.word	0x00000000
	.align		4
        /*0004*/ 	.word	0xffffffff
	.align		4
        /*0008*/ 	.word	0x00000000
	.align		4
        /*000c*/ 	.word	0xfffffffe
	.align		4
        /*0010*/ 	.word	0x00000000
	.align		4
        /*0014*/ 	.word	0xfffffffd
	.align		4
        /*0018*/ 	.word	0x00000000
	.align		4
        /*001c*/ 	.word	0xfffffffc


//--------------------- .nv.constant4             --------------------------
	.section	.nv.constant4,"a",@progbits
	.align	8
	.align		8
.nv.constant4:
        /*0000*/ 	.dword	_ZN80_INTERNAL_84cee143_44_flash_fwd_hdim192_e4m3_paged_softcap_sm90_cu_744032ad_31314cuda3std3__45__cpo5beginE
	.align		8
        /*0008*/ 	.dword	_ZN80_INTERNAL_84cee143_44_flash_fwd_hdim192_e4m3_paged_softcap_sm90_cu_744032ad_31314cuda3std3__45__cpo3endE
	.align		8
        /*0010*/ 	.dword	_ZN80_INTERNAL_84cee143_44_flash_fwd_hdim192_e4m3_paged_softcap_sm90_cu_744032ad_31314cuda3std3__45__cpo6cbeginE
	.align		8
        /*0018*/ 	.dword	_ZN80_INTERNAL_84cee143_44_flash_fwd_hdim192_e4m3_paged_softcap_sm90_cu_744032ad_31314cuda3std3__45__cpo4cendE
	.align		8
        /*0020*/ 	.dword	_ZN80_INTERNAL_84cee143_44_flash_fwd_hdim192_e4m3_paged_softcap_sm90_cu_744032ad_31314cuda3std3__482_GLOBAL__N__84cee143_44_flash_fwd_hdim192_e4m3_paged_softcap_sm90_cu_744032ad_31316ignoreE
	.align		8
        /*0028*/ 	.dword	_ZN80_INTERNAL_84cee143_44_flash_fwd_hdim192_e4m3_paged_softcap_sm90_cu_744032ad_31314cuda3std3__419piecewise_constructE
	.align		8
        /*0030*/ 	.dword	_ZN80_INTERNAL_84cee143_44_flash_fwd_hdim192_e4m3_paged_softcap_sm90_cu_744032ad_31314cuda3std3__48in_placeE
	.align		8
        /*0038*/ 	.dword	_ZN80_INTERNAL_84cee143_44_flash_fwd_hdim192_e4m3_paged_softcap_sm90_cu_744032ad_31314cuda3std6ranges3__45__cpo4swapE
	.align		8
        /*0040*/ 	.dword	_ZN80_INTERNAL_84cee143_44_flash_fwd_hdim192_e4m3_paged_softcap_sm90_cu_744032ad_31314cuda3std6ranges3__45__cpo9iter_moveE
	.align		8
        /*0048*/ 	.dword	_ZN80_INTERNAL_84cee143_44_flash_fwd_hdim192_e4m3_paged_softcap_sm90_cu_744032ad_31314cute7productE
	.align		8
        /*0050*/ 	.dword	_ZN80_INTERNAL_84cee143_44_flash_fwd_hdim192_e4m3_paged_softcap_sm90_cu_744032ad_31314cute1_E


//--------------------- .text._ZN7cutlass13device_kernelIN5flash11enable_sm90INS1_16FlashAttnFwdSm90INS1_25CollectiveMainloopFwdSm90ILi2EN4cute5tupleIJNS5_1CILi1EEES8_S8_EEENS6_IJNS7_ILi128EEENS7_ILi160EEENS7_ILi192EEEEEELi192ENS_12float_e4m3_tEfNS_4arch4Sm90ELb0ELb0ELb1ELb0ELb1ELb0ELb0ELb1ELb1ELb1ELb0ELb0EEENS1_21CollectiveEpilogueFwdINS6_IJSA_SC_SB_EEES9_NS_10bfloat16_tESG_Li256ELb0ELb1ELb0ELb1EEENS1_29StaticPersistentTileSchedulerILb0EEEEEEEEEvNT_6ParamsE --------------------------
	.section	.text._ZN7cutlass13device_kernelIN5flash11enable_sm90INS1_16FlashAttnFwdSm90INS1_25CollectiveMainloopFwdSm90ILi2EN4cute5tupleIJNS5_1CILi1EEES8_S8_EEENS6_IJNS7_ILi128EEENS7_ILi160EEENS7_ILi192EEEEEELi192ENS_12float_e4m3_tEfNS_4arch4Sm90ELb0ELb0ELb1ELb0ELb1ELb0ELb0ELb1ELb1ELb1ELb0ELb0EEENS1_21CollectiveEpilogueFwdINS6_IJSA_SC_SB_EEES9_NS_10bfloat16_tESG_Li256ELb0ELb1ELb0ELb1EEENS1_29StaticPersistentTileSchedulerILb0EEEEEEEEEvNT_6ParamsE,"ax",@progbits
	.align	128
.text._ZN7cutlass13device_kernelIN5flash11enable_sm90INS1_16FlashAttnFwdSm90INS1_25CollectiveMainloopFwdSm90ILi2EN4cute5tupleIJNS5_1CILi1EEES8_S8_EEENS6_IJNS7_ILi128EEENS7_ILi160EEENS7_ILi192EEEEEELi192ENS_12float_e4m3_tEfNS_4arch4Sm90ELb0ELb0ELb1ELb0ELb1ELb0ELb0ELb1ELb1ELb1ELb0ELb0EEENS1_21CollectiveEpilogueFwdINS6_IJSA_SC_SB_EEES9_NS_10bfloat16_tESG_Li256ELb0ELb1ELb0ELb1EEENS1_29StaticPersistentTileSchedulerILb0EEEEEEEEEvNT_6ParamsE:
        .type           _ZN7cutlass13device_kernelIN5flash11enable_sm90INS1_16FlashAttnFwdSm90INS1_25CollectiveMainloopFwdSm90ILi2EN4cute5tupleIJNS5_1CILi1EEES8_S8_EEENS6_IJNS7_ILi128EEENS7_ILi160EEENS7_ILi192EEEEEELi192ENS_12float_e4m3_tEfNS_4arch4Sm90ELb0ELb0ELb1ELb0ELb1ELb0ELb0ELb1ELb1ELb1ELb0ELb0EEENS1_21CollectiveEpilogueFwdINS6_IJSA_SC_SB_EEES9_NS_10bfloat16_tESG_Li256ELb0ELb1ELb0ELb1EEENS1_29StaticPersistentTileSchedulerILb0EEEEEEEEEvNT_6ParamsE,@function
        .size           _ZN7cutlass13device_kernelIN5flash11enable_sm90INS1_16FlashAttnFwdSm90INS1_25CollectiveMainloopFwdSm90ILi2EN4cute5tupleIJNS5_1CILi1EEES8_S8_EEENS6_IJNS7_ILi128EEENS7_ILi160EEENS7_ILi192EEEEEELi192ENS_12float_e4m3_tEfNS_4arch4Sm90ELb0ELb0ELb1ELb0ELb1ELb0ELb0ELb1ELb1ELb1ELb0ELb0EEENS1_21CollectiveEpilogueFwdINS6_IJSA_SC_SB_EEES9_NS_10bfloat16_tESG_Li256ELb0ELb1ELb0ELb1EEENS1_29StaticPersistentTileSchedulerILb0EEEEEEEEEvNT_6ParamsE,(.L_x_9 - _ZN7cutlass13device_kernelIN5flash11enable_sm90INS1_16FlashAttnFwdSm90INS1_25CollectiveMainloopFwdSm90ILi2EN4cute5tupleIJNS5_1CILi1EEES8_S8_EEENS6_IJNS7_ILi128EEENS7_ILi160EEENS7_ILi192EEEEEELi192ENS_12float_e4m3_tEfNS_4arch4Sm90ELb0ELb0ELb1ELb0ELb1ELb0ELb0ELb1ELb1ELb1ELb0ELb0EEENS1_21CollectiveEpilogueFwdINS6_IJSA_SC_SB_EEES9_NS_10bfloat16_tESG_Li256ELb0ELb1ELb0ELb1EEENS1_29StaticPersistentTileSchedulerILb0EEEEEEEEEvNT_6ParamsE)
        .other          _ZN7cutlass13device_kernelIN5flash11enable_sm90INS1_16FlashAttnFwdSm90INS1_25CollectiveMainloopFwdSm90ILi2EN4cute5tupleIJNS5_1CILi1EEES8_S8_EEENS6_IJNS7_ILi128EEENS7_ILi160EEENS7_ILi192EEEEEELi192ENS_12float_e4m3_tEfNS_4arch4Sm90ELb0ELb0ELb1ELb0ELb1ELb0ELb0ELb1ELb1ELb1ELb0ELb0EEENS1_21CollectiveEpilogueFwdINS6_IJSA_SC_SB_EEES9_NS_10bfloat16_tESG_Li256ELb0ELb1ELb0ELb1EEENS1_29StaticPersistentTileSchedulerILb0EEEEEEEEEvNT_6ParamsE,@"STO_CUDA_ENTRY STV_DEFAULT"
_ZN7cutlass13device_kernelIN5flash11enable_sm90INS1_16FlashAttnFwdSm90INS1_25CollectiveMainloopFwdSm90ILi2EN4cute5tupleIJNS5_1CILi1EEES8_S8_EEENS6_IJNS7_ILi128EEENS7_ILi160EEENS7_ILi192EEEEEELi192ENS_12float_e4m3_tEfNS_4arch4Sm90ELb0ELb0ELb1ELb0ELb1ELb0ELb0ELb1ELb1ELb1ELb0ELb0EEENS1_21CollectiveEpilogueFwdINS6_IJSA_SC_SB_EEES9_NS_10bfloat16_tESG_Li256ELb0ELb1ELb0ELb1EEENS1_29StaticPersistentTileSchedulerILb0EEEEEEEEEvNT_6ParamsE:
[----:B------:R-:W-:Y:S01]  /*0000*/  LDC R1, c[0x0][0x37c] ;  /* 0x0000df00ff017b82 */ /* 0x000fe20000000800 */
[----:B------:R-:W-:Y:S05]  /*0010*/  EXIT ;  /* 0x000000000000794d */ /* 0x000fea0003800000 */
.L_x_0:
[----:B------:R-:W-:-:S00]  /*0020*/  BRA `(.L_x_0) ;  /* 0xfffffffc00fc7947 */ /* 0x000fc0000383ffff */
[----:B------:R-:W-:-:S00]  /*0030*/  NOP ;  /* 0x0000000000007918 */ /* 0x000fc00000000000 */
        /* <DEDUP_REMOVED lines=12> */
.L_x_9:


//--------------------- .text._ZN7cutlass13device_kernelIN5flash11enable_sm90INS1_16FlashAttnFwdSm90INS1_25CollectiveMainloopFwdSm90ILi2EN4cute5tupleIJNS5_1CILi1EEES8_S8_EEENS6_IJNS7_ILi128EEENS7_ILi160EEENS7_ILi192EEEEEELi192ENS_12float_e4m3_tEfNS_4arch4Sm90ELb0ELb0ELb1ELb1ELb1ELb0ELb0ELb1ELb1ELb1ELb0ELb0EEENS1_21CollectiveEpilogueFwdINS6_IJSA_SC_SB_EEES9_NS_10bfloat16_tESG_Li256ELb1ELb1ELb0ELb1EEENS1_36VarlenDynamicPersistentTileSchedulerILi128ELi160ELi256ELi128ELb0ELb1ELb1ELb0ELb1ELb1EEEEEEEEEvNT_6ParamsE --------------------------
	.section	.text._ZN7cutlass13device_kernelIN5flash11enable_sm90INS1_16FlashAttnFwdSm90INS1_25CollectiveMainloopFwdSm90ILi2EN4cute5tupleIJNS5_1CILi1EEES8_S8_EEENS6_IJNS7_ILi128EEENS7_ILi160EEENS7_ILi192EEEEEELi192ENS_12float_e4m3_tEfNS_4arch4Sm90ELb0ELb0ELb1ELb1ELb1ELb0ELb0ELb1ELb1ELb1ELb0ELb0EEENS1_21CollectiveEpilogueFwdINS6_IJSA_SC_SB_EEES9_NS_10bfloat16_tESG_Li256ELb1ELb1ELb0ELb1EEENS1_36VarlenDynamicPersistentTileSchedulerILi128ELi160ELi256ELi128ELb0ELb1ELb1ELb0ELb1ELb1EEEEEEEEEvNT_6ParamsE,"ax",@progbits
	.align	128
.text._ZN7cutlass13device_kernelIN5flash11enable_sm90INS1_16FlashAttnFwdSm90INS1_25CollectiveMainloopFwdSm90ILi2EN4cute5tupleIJNS5_1CILi1EEES8_S8_EEENS6_IJNS7_ILi128EEENS7_ILi160EEENS7_ILi192EEEEEELi192ENS_12float_e4m3_tEfNS_4arch4Sm90ELb0ELb0ELb1ELb1ELb1ELb0ELb0ELb1ELb1ELb1ELb0ELb0EEENS1_21CollectiveEpilogueFwdINS6_IJSA_SC_SB_EEES9_NS_10bfloat16_tESG_Li256ELb1ELb1ELb0ELb1EEENS1_36VarlenDynamicPersistentTileSchedulerILi128ELi160ELi256ELi128ELb0ELb1ELb1ELb0ELb1ELb1EEEEEEEEEvNT_6ParamsE:
        .type           _ZN7cutlass13device_kernelIN5flash11enable_sm90INS1_16FlashAttnFwdSm90INS1_25CollectiveMainloopFwdSm90ILi2EN4cute5tupleIJNS5_1CILi1EEES8_S8_EEENS6_IJNS7_ILi128EEENS7_ILi160EEENS7_ILi192EEEEEELi192ENS_12float_e4m3_tEfNS_4arch4Sm90ELb0ELb0ELb1ELb1ELb1ELb0ELb0ELb1ELb1ELb1ELb0ELb0EEENS1_21CollectiveEpilogueFwdINS6_IJSA_SC_SB_EEES9_NS_10bfloat16_tESG_Li256ELb1ELb1ELb0ELb1EEENS1_36VarlenDynamicPersistentTileSchedulerILi128ELi160ELi256ELi128ELb0ELb1ELb1ELb0ELb1ELb1EEEEEEEEEvNT_6ParamsE,@function
        .size           _ZN7cutlass13device_kernelIN5flash11enable_sm90INS1_16FlashAttnFwdSm90INS1_25CollectiveMainloopFwdSm90ILi2EN4cute5tupleIJNS5_1CILi1EEES8_S8_EEENS6_IJNS7_ILi128EEENS7_ILi160EEENS7_ILi192EEEEEELi192ENS_12float_e4m3_tEfNS_4arch4Sm90ELb0ELb0ELb1ELb1ELb1ELb0ELb0ELb1ELb1ELb1ELb0ELb0EEENS1_21CollectiveEpilogueFwdINS6_IJSA_SC_SB_EEES9_NS_10bfloat16_tESG_Li256ELb1ELb1ELb0ELb1EEENS1_36VarlenDynamicPersistentTileSchedulerILi128ELi160ELi256ELi128ELb0ELb1ELb1ELb0ELb1ELb1EEEEEEEEEvNT_6ParamsE,(.L_x_10 - _ZN7cutlass13device_kernelIN5flash11enable_sm90INS1_16FlashAttnFwdSm90INS1_25CollectiveMainloopFwdSm90ILi2EN4cute5tupleIJNS5_1CILi1EEES8_S8_EEENS6_IJNS7_ILi128EEENS7_ILi160EEENS7_ILi192EEEEEELi192ENS_12float_e4m3_tEfNS_4arch4Sm90ELb0ELb0ELb1ELb1ELb1ELb0ELb0ELb1ELb1ELb1ELb0ELb0EEENS1_21CollectiveEpilogueFwdINS6_IJSA_SC_SB_EEES9_NS_10bfloat16_tESG_Li256ELb1ELb1ELb0ELb1EEENS1_36VarlenDynamicPersistentTileSchedulerILi128ELi160ELi256ELi128ELb0ELb1ELb1ELb0ELb1ELb1EEEEEEEEEvNT_6ParamsE)
        .other          _ZN7cutlass13device_kernelIN5flash11enable_sm90INS1_16FlashAttnFwdSm90INS1_25CollectiveMainloopFwdSm90ILi2EN4cute5tupleIJNS5_1CILi1EEES8_S8_EEENS6_IJNS7_ILi128EEENS7_ILi160EEENS7_ILi192EEEEEELi192ENS_12float_e4m3_tEfNS_4arch4Sm90ELb0ELb0ELb1ELb1ELb1ELb0ELb0ELb1ELb1ELb1ELb0ELb0EEENS1_21CollectiveEpilogueFwdINS6_IJSA_SC_SB_EEES9_NS_10bfloat16_tESG_Li256ELb1ELb1ELb0ELb1EEENS1_36VarlenDynamicPersistentTileSchedulerILi128ELi160ELi256ELi128ELb0ELb1ELb1ELb0ELb1ELb1EEEEEEEEEvNT_6ParamsE,@"STO_CUDA_ENTRY STV_DEFAULT"
_ZN7cutlass13device_kernelIN5flash11enable_sm90INS1_16FlashAttnFwdSm90INS1_25CollectiveMainloopFwdSm90ILi2EN4cute5tupleIJNS5_1CILi1EEES8_S8_EEENS6_IJNS7_ILi128EEENS7_ILi160EEENS7_ILi192EEEEEELi192ENS_12float_e4m3_tEfNS_4arch4Sm90ELb0ELb0ELb1ELb1ELb1ELb0ELb0ELb1ELb1ELb1ELb0ELb0EEENS1_21CollectiveEpilogueFwdINS6_IJSA_SC_SB_EEES9_NS_10bfloat16_tESG_Li256ELb1ELb1ELb0ELb1EEENS1_36VarlenDynamicPersistentTileSchedulerILi128ELi160ELi256ELi128ELb0ELb1ELb1ELb0ELb1ELb1EEEEEEEEEvNT_6ParamsE:
[----:B------:R-:W-:Y:S01]  /*0000*/  LDC R1, c[0x0][0x37c] ;  /* 0x0000df00ff017b82 */ /* 0x000fe20000000800 */
[----:B------:R-:W-:Y:S05]  /*0010*/  EXIT ;  /* 0x000000000000794d */ /* 0x000fea0003800000 */
.L_x_1:
        /* <DEDUP_REMOVED lines=14> */
.L_x_10:


//--------------------- .text._ZN7cutlass13device_kernelIN5flash11enable_sm90INS1_16FlashAttnFwdSm90INS1_25CollectiveMainloopFwdSm90ILi2EN4cute5tupleIJNS5_1CILi1EEES8_S8_EEENS6_IJNS7_ILi128EEENS7_ILi160EEENS7_ILi192EEEEEELi192ENS_12float_e4m3_tEfNS_4arch4Sm90ELb0ELb0ELb1ELb1ELb1ELb1ELb0ELb1ELb1ELb1ELb0ELb0EEENS1_21CollectiveEpilogueFwdINS6_IJSA_SC_SB_EEES9_NS_10bfloat16_tESG_Li256ELb1ELb1ELb0ELb1EEENS1_36VarlenDynamicPersistentTileSchedulerILi128ELi160ELi256ELi128ELb0ELb1ELb1ELb0ELb1ELb1EEEEEEEEEvNT_6ParamsE --------------------------
	.section	.text._ZN7cutlass13device_kernelIN5flash11enable_sm90INS1_16FlashAttnFwdSm90INS1_25CollectiveMainloopFwdSm90ILi2EN4cute5tupleIJNS5_1CILi1EEES8_S8_EEENS6_IJNS7_ILi128EEENS7_ILi160EEENS7_ILi192EEEEEELi192ENS_12float_e4m3_tEfNS_4arch4Sm90ELb0ELb0ELb1ELb1ELb1ELb1ELb0ELb1ELb1ELb1ELb0ELb0EEENS1_21CollectiveEpilogueFwdINS6_IJSA_SC_SB_EEES9_NS_10bfloat16_tESG_Li256ELb1ELb1ELb0ELb1EEENS1_36VarlenDynamicPersistentTileSchedulerILi128ELi160ELi256ELi128ELb0ELb1ELb1ELb0ELb1ELb1EEEEEEEEEvNT_6ParamsE,"ax",@progbits
	.align	128
.text._ZN7cutlass13device_kernelIN5flash11enable_sm90INS1_16FlashAttnFwdSm90INS1_25CollectiveMainloopFwdSm90ILi2EN4cute5tupleIJNS5_1CILi1EEES8_S8_EEENS6_IJNS7_ILi128EEENS7_ILi160EEENS7_ILi192EEEEEELi192ENS_12float_e4m3_tEfNS_4arch4Sm90ELb0ELb0ELb1ELb1ELb1ELb1ELb0ELb1ELb1ELb1ELb0ELb0EEENS1_21CollectiveEpilogueFwdINS6_IJSA_SC_SB_EEES9_NS_10bfloat16_tESG_Li256ELb1ELb1ELb0ELb1EEENS1_36VarlenDynamicPersistentTileSchedulerILi128ELi160ELi256ELi128ELb0ELb1ELb1ELb0ELb1ELb1EEEEEEEEEvNT_6ParamsE:
        .type           _ZN7cutlass13device_kernelIN5flash11enable_sm90INS1_16FlashAttnFwdSm90INS1_25CollectiveMainloopFwdSm90ILi2EN4cute5tupleIJNS5_1CILi1EEES8_S8_EEENS6_IJNS7_ILi128EEENS7_ILi160EEENS7_ILi192EEEEEELi192ENS_12float_e4m3_tEfNS_4arch4Sm90ELb0ELb0ELb1ELb1ELb1ELb1ELb0ELb1ELb1ELb1ELb0ELb0EEENS1_21CollectiveEpilogueFwdINS6_IJSA_SC_SB_EEES9_NS_10bfloat16_tESG_Li256ELb1ELb1ELb0ELb1EEENS1_36VarlenDynamicPersistentTileSchedulerILi128ELi160ELi256ELi128ELb0ELb1ELb1ELb0ELb1ELb1EEEEEEEEEvNT_6ParamsE,@function
        .size           _ZN7cutlass13device_kernelIN5flash11enable_sm90INS1_16FlashAttnFwdSm90INS1_25CollectiveMainloopFwdSm90ILi2EN4cute5tupleIJNS5_1CILi1EEES8_S8_EEENS6_IJNS7_ILi128EEENS7_ILi160EEENS7_ILi192EEEEEELi192ENS_12float_e4m3_tEfNS_4arch4Sm90ELb0ELb0ELb1ELb1ELb1ELb1ELb0ELb1ELb1ELb1ELb0ELb0EEENS1_21CollectiveEpilogueFwdINS6_IJSA_SC_SB_EEES9_NS_10bfloat16_tESG_Li256ELb1ELb1ELb0ELb1EEENS1_36VarlenDynamicPersistentTileSchedulerILi128ELi160ELi256ELi128ELb0ELb1ELb1ELb0ELb1ELb1EEEEEEEEEvNT_6ParamsE,(.L_x_11 - _ZN7cutlass13device_kernelIN5flash11enable_sm90INS1_16FlashAttnFwdSm90INS1_25CollectiveMainloopFwdSm90ILi2EN4cute5tupleIJNS5_1CILi1EEES8_S8_EEENS6_IJNS7_ILi128EEENS7_ILi160EEENS7_ILi192EEEEEELi192ENS_12float_e4m3_tEfNS_4arch4Sm90ELb0ELb0ELb1ELb1ELb1ELb1ELb0ELb1ELb1ELb1ELb0ELb0EEENS1_21CollectiveEpilogueFwdINS6_IJSA_SC_SB_EEES9_NS_10bfloat16_tESG_Li256ELb1ELb1ELb0ELb1EEENS1_36VarlenDynamicPersistentTileSchedulerILi128ELi160ELi256ELi128ELb0ELb1ELb1ELb0ELb1ELb1EEEEEEEEEvNT_6ParamsE)
        .other          _ZN7cutlass13device_kernelIN5flash11enable_sm90INS1_16FlashAttnFwdSm90INS1_25CollectiveMainloopFwdSm90ILi2EN4cute5tupleIJNS5_1CILi1EEES8_S8_EEENS6_IJNS7_ILi128EEENS7_ILi160EEENS7_ILi192EEEEEELi192ENS_12float_e4m3_tEfNS_4arch4Sm90ELb0ELb0ELb1ELb1ELb1ELb1ELb0ELb1ELb1ELb1ELb0ELb0EEENS1_21CollectiveEpilogueFwdINS6_IJSA_SC_SB_EEES9_NS_10bfloat16_tESG_Li256ELb1ELb1ELb0ELb1EEENS1_36VarlenDynamicPersistentTileSchedulerILi128ELi160ELi256ELi128ELb0ELb1ELb1ELb0ELb1ELb1EEEEEEEEEvNT_6ParamsE,@"STO_CUDA_ENTRY STV_DEFAULT"
_ZN7cutlass13device_kernelIN5flash11enable_sm90INS1_16FlashAttnFwdSm90INS1_25CollectiveMainloopFwdSm90ILi2EN4cute5tupleIJNS5_1CILi1EEES8_S8_EEENS6_IJNS7_ILi128EEENS7_ILi160EEENS7_ILi192EEEEEELi192ENS_12float_e4m3_tEfNS_4arch4Sm90ELb0ELb0ELb1ELb1ELb1ELb1ELb0ELb1ELb1ELb1ELb0ELb0EEENS1_21CollectiveEpilogueFwdINS6_IJSA_SC_SB_EEES9_NS_10bfloat16_tESG_Li256ELb1ELb1ELb0ELb1EEENS1_36VarlenDynamicPersistentTileSchedulerILi128ELi160ELi256ELi128ELb0ELb1ELb1ELb0ELb1ELb1EEEEEEEEEvNT_6ParamsE:
[----:B------:R-:W-:Y:S01]  /*0000*/  LDC R1, c[0x0][0x37c] ;  /* 0x0000df00ff017b82 */ /* 0x000fe20000000800 */
[----:B------:R-:W-:Y:S05]  /*0010*/  EXIT ;  /* 0x000000000000794d */ /* 0x000fea0003800000 */
.L_x_2:
        /* <DEDUP_REMOVED lines=14> */
.L_x_11:


//--------------------- .text._ZN7cutlass13device_kernelIN5flash11enable_sm90INS1_16FlashAttnFwdSm90INS1_25CollectiveMainloopFwdSm90ILi2EN4cute5tupleIJNS5_1CILi1EEES8_S8_EEENS6_IJNS7_ILi128EEESA_NS7_ILi192EEEEEELi192ENS_12float_e4m3_tEfNS_4arch4Sm90ELb0ELb1ELb1ELb0ELb1ELb0ELb0ELb1ELb1ELb1ELb0ELb0EEENS1_21CollectiveEpilogueFwdINS6_IJSA_SB_SA_EEES9_NS_10bfloat16_tESF_Li256ELb0ELb1ELb0ELb1EEENS1_30DynamicPersistentTileSchedulerILi256ELi128ELb0ELb1ELb1EEEEEEEEEvNT_6ParamsE --------------------------
	.section	.text._ZN7cutlass13device_kernelIN5flash11enable_sm90INS1_16FlashAttnFwdSm90INS1_25CollectiveMainloopFwdSm90ILi2EN4cute5tupleIJNS5_1CILi1EEES8_S8_EEENS6_IJNS7_ILi128EEESA_NS7_ILi192EEEEEELi192ENS_12float_e4m3_tEfNS_4arch4Sm90ELb0ELb1ELb1ELb0ELb1ELb0ELb0ELb1ELb1ELb1ELb0ELb0EEENS1_21CollectiveEpilogueFwdINS6_IJSA_SB_SA_EEES9_NS_10bfloat16_tESF_Li256ELb0ELb1ELb0ELb1EEENS1_30DynamicPersistentTileSchedulerILi256ELi128ELb0ELb1ELb1EEEEEEEEEvNT_6ParamsE,"ax",@progbits
	.align	128
.text._ZN7cutlass13device_kernelIN5flash11enable_sm90INS1_16FlashAttnFwdSm90INS1_25CollectiveMainloopFwdSm90ILi2EN4cute5tupleIJNS5_1CILi1EEES8_S8_EEENS6_IJNS7_ILi128EEESA_NS7_ILi192EEEEEELi192ENS_12float_e4m3_tEfNS_4arch4Sm90ELb0ELb1ELb1ELb0ELb1ELb0ELb0ELb1ELb1ELb1ELb0ELb0EEENS1_21CollectiveEpilogueFwdINS6_IJSA_SB_SA_EEES9_NS_10bfloat16_tESF_Li256ELb0ELb1ELb0ELb1EEENS1_30DynamicPersistentTileSchedulerILi256ELi128ELb0ELb1ELb1EEEEEEEEEvNT_6ParamsE:
        .type           _ZN7cutlass13device_kernelIN5flash11enable_sm90INS1_16FlashAttnFwdSm90INS1_25CollectiveMainloopFwdSm90ILi2EN4cute5tupleIJNS5_1CILi1EEES8_S8_EEENS6_IJNS7_ILi128EEESA_NS7_ILi192EEEEEELi192ENS_12float_e4m3_tEfNS_4arch4Sm90ELb0ELb1ELb1ELb0ELb1ELb0ELb0ELb1ELb1ELb1ELb0ELb0EEENS1_21CollectiveEpilogueFwdINS6_IJSA_SB_SA_EEES9_NS_10bfloat16_tESF_Li256ELb0ELb1ELb0ELb1EEENS1_30DynamicPersistentTileSchedulerILi256ELi128ELb0ELb1ELb1EEEEEEEEEvNT_6ParamsE,@function
        .size           _ZN7cutlass13device_kernelIN5flash11enable_sm90INS1_16FlashAttnFwdSm90INS1_25CollectiveMainloopFwdSm90ILi2EN4cute5tupleIJNS5_1CILi1EEES8_S8_EEENS6_IJNS7_ILi128EEESA_NS7_ILi192EEEEEELi192ENS_12float_e4m3_tEfNS_4arch4Sm90ELb0ELb1ELb1ELb0ELb1ELb0ELb0ELb1ELb1ELb1ELb0ELb0EEENS1_21CollectiveEpilogueFwdINS6_IJSA_SB_SA_EEES9_NS_10bfloat16_tESF_Li256ELb0ELb1ELb0ELb1EEENS1_30DynamicPersistentTileSchedulerILi256ELi128ELb0ELb1ELb1EEEEEEEEEvNT_6ParamsE,(.L_x_12 - _ZN7cutlass13device_kernelIN5flash11enable_sm90INS1_16FlashAttnFwdSm90INS1_25CollectiveMainloopFwdSm90ILi2EN4cute5tupleIJNS5_1CILi1EEES8_S8_EEENS6_IJNS7_ILi128EEESA_NS7_ILi192EEEEEELi192ENS_12float_e4m3_tEfNS_4arch4Sm90ELb0ELb1ELb1ELb0ELb1ELb0ELb0ELb1ELb1ELb1ELb0ELb0EEENS1_21CollectiveEpilogueFwdINS6_IJSA_SB_SA_EEES9_NS_10bfloat16_tESF_Li256ELb0ELb1ELb0ELb1EEENS1_30DynamicPersistentTileSchedulerILi256ELi128ELb0ELb1ELb1EEEEEEEEEvNT_6ParamsE)
        .other          _ZN7cutlass13device_kernelIN5flash11enable_sm90INS1_16FlashAttnFwdSm90INS1_25CollectiveMainloopFwdSm90ILi2EN4cute5tupleIJNS5_1CILi1EEES8_S8_EEENS6_IJNS7_ILi128EEESA_NS7_ILi192EEEEEELi192ENS_12float_e4m3_tEfNS_4arch4Sm90ELb0ELb1ELb1ELb0ELb1ELb0ELb0ELb1ELb1ELb1ELb0ELb0EEENS1_21CollectiveEpilogueFwdINS6_IJSA_SB_SA_EEES9_NS_10bfloat16_tESF_Li256ELb0ELb1ELb0ELb1EEENS1_30DynamicPersistentTileSchedulerILi256ELi128ELb0ELb1ELb1EEEEEEEEEvNT_6ParamsE,@"STO_CUDA_ENTRY STV_DEFAULT"
_ZN7cutlass13device_kernelIN5flash11enable_sm90INS1_16FlashAttnFwdSm90INS1_25CollectiveMainloopFwdSm90ILi2EN4cute5tupleIJNS5_1CILi1EEES8_S8_EEENS6_IJNS7_ILi128EEESA_NS7_ILi192EEEEEELi192ENS_12float_e4m3_tEfNS_4arch4Sm90ELb0ELb1ELb1ELb0ELb1ELb0ELb0ELb1ELb1ELb1ELb0ELb0EEENS1_21CollectiveEpilogueFwdINS6_IJSA_SB_SA_EEES9_NS_10bfloat16_tESF_Li256ELb0ELb1ELb0ELb1EEENS1_30DynamicPersistentTileSchedulerILi256ELi128ELb0ELb1ELb1EEEEEEEEEvNT_6ParamsE:
[----:B------:R-:W-:Y:S01]  /*0000*/  LDC R1, c[0x0][0x37c] ;  /* 0x0000df00ff017b82 */ /* 0x000fe20000000800 */
[----:B------:R-:W-:Y:S05]  /*0010*/  EXIT ;  /* 0x000000000000794d */ /* 0x000fea0003800000 */
.L_x_3:
        /* <DEDUP_REMOVED lines=14> */
.L_x_12:


//--------------------- .text._ZN7cutlass13device_kernelIN5flash11enable_sm90INS1_16FlashAttnFwdSm90INS1_25CollectiveMainloopFwdSm90ILi2EN4cute5tupleIJNS5_1CILi1EEES8_S8_EEENS6_IJNS7_ILi128EEESA_NS7_ILi192EEEEEELi192ENS_12float_e4m3_tEfNS_4arch4Sm90ELb0ELb1ELb1ELb1ELb1ELb0ELb0ELb1ELb1ELb1ELb0ELb0EEENS1_21CollectiveEpilogueFwdINS6_IJSA_SB_SA_EEES9_NS_10bfloat16_tESF_Li256ELb1ELb1ELb0ELb1EEENS1_36VarlenDynamicPersistentTileSchedulerILi128ELi128ELi256ELi128ELb0ELb1ELb1ELb1ELb0ELb1EEEEEEEEEvNT_6ParamsE --------------------------
	.section	.text._ZN7cutlass13device_kernelIN5flash11enable_sm90INS1_16FlashAttnFwdSm90INS1_25CollectiveMainloopFwdSm90ILi2EN4cute5tupleIJNS5_1CILi1EEES8_S8_EEENS6_IJNS7_ILi128EEESA_NS7_ILi192EEEEEELi192ENS_12float_e4m3_tEfNS_4arch4Sm90ELb0ELb1ELb1ELb1ELb1ELb0ELb0ELb1ELb1ELb1ELb0ELb0EEENS1_21CollectiveEpilogueFwdINS6_IJSA_SB_SA_EEES9_NS_10bfloat16_tESF_Li256ELb1ELb1ELb0ELb1EEENS1_36VarlenDynamicPersistentTileSchedulerILi128ELi128ELi256ELi128ELb0ELb1ELb1ELb1ELb0ELb1EEEEEEEEEvNT_6ParamsE,"ax",@progbits
	.align	128
.text._ZN7cutlass13device_kernelIN5flash11enable_sm90INS1_16FlashAttnFwdSm90INS1_25CollectiveMainloopFwdSm90ILi2EN4cute5tupleIJNS5_1CILi1EEES8_S8_EEENS6_IJNS7_ILi128EEESA_NS7_ILi192EEEEEELi192ENS_12float_e4m3_tEfNS_4arch4Sm90ELb0ELb1ELb1ELb1ELb1ELb0ELb0ELb1ELb1ELb1ELb0ELb0EEENS1_21CollectiveEpilogueFwdINS6_IJSA_SB_SA_EEES9_NS_10bfloat16_tESF_Li256ELb1ELb1ELb0ELb1EEENS1_36VarlenDynamicPersistentTileSchedulerILi128ELi128ELi256ELi128ELb0ELb1ELb1ELb1ELb0ELb1EEEEEEEEEvNT_6ParamsE:
        .type           _ZN7cutlass13device_kernelIN5flash11enable_sm90INS1_16FlashAttnFwdSm90INS1_25CollectiveMainloopFwdSm90ILi2EN4cute5tupleIJNS5_1CILi1EEES8_S8_EEENS6_IJNS7_ILi128EEESA_NS7_ILi192EEEEEELi192ENS_12float_e4m3_tEfNS_4arch4Sm90ELb0ELb1ELb1ELb1ELb1ELb0ELb0ELb1ELb1ELb1ELb0ELb0EEENS1_21CollectiveEpilogueFwdINS6_IJSA_SB_SA_EEES9_NS_10bfloat16_tESF_Li256ELb1ELb1ELb0ELb1EEENS1_36VarlenDynamicPersistentTileSchedulerILi128ELi128ELi256ELi128ELb0ELb1ELb1ELb1ELb0ELb1EEEEEEEEEvNT_6ParamsE,@function
        .size           _ZN7cutlass13device_kernelIN5flash11enable_sm90INS1_16FlashAttnFwdSm90INS1_25CollectiveMainloopFwdSm90ILi2EN4cute5tupleIJNS5_1CILi1EEES8_S8_EEENS6_IJNS7_ILi128EEESA_NS7_ILi192EEEEEELi192ENS_12float_e4m3_tEfNS_4arch4Sm90ELb0ELb1ELb1ELb1ELb1ELb0ELb0ELb1ELb1ELb1ELb0ELb0EEENS1_21CollectiveEpilogueFwdINS6_IJSA_SB_SA_EEES9_NS_10bfloat16_tESF_Li256ELb1ELb1ELb0ELb1EEENS1_36VarlenDynamicPersistentTileSchedulerILi128ELi128ELi256ELi128ELb0ELb1ELb1ELb1ELb0ELb1EEEEEEEEEvNT_6ParamsE,(.L_x_13 - _ZN7cutlass13device_kernelIN5flash11enable_sm90INS1_16FlashAttnFwdSm90INS1_25CollectiveMainloopFwdSm90ILi2EN4cute5tupleIJNS5_1CILi1EEES8_S8_EEENS6_IJNS7_ILi128EEESA_NS7_ILi192EEEEEELi192ENS_12float_e4m3_tEfNS_4arch4Sm90ELb0ELb1ELb1ELb1ELb1ELb0ELb0ELb1ELb1ELb1ELb0ELb0EEENS1_21CollectiveEpilogueFwdINS6_IJSA_SB_SA_EEES9_NS_10bfloat16_tESF_Li256ELb1ELb1ELb0ELb1EEENS1_36VarlenDynamicPersistentTileSchedulerILi128ELi128ELi256ELi128ELb0ELb1ELb1ELb1ELb0ELb1EEEEEEEEEvNT_6ParamsE)
        .other          _ZN7cutlass13device_kernelIN5flash11enable_sm90INS1_16FlashAttnFwdSm90INS1_25CollectiveMainloopFwdSm90ILi2EN4cute5tupleIJNS5_1CILi1EEES8_S8_EEENS6_IJNS7_ILi128EEESA_NS7_ILi192EEEEEELi192ENS_12float_e4m3_tEfNS_4arch4Sm90ELb0ELb1ELb1ELb1ELb1ELb0ELb0ELb1ELb1ELb1ELb0ELb0EEENS1_21CollectiveEpilogueFwdINS6_IJSA_SB_SA_EEES9_NS_10bfloat16_tESF_Li256ELb1ELb1ELb0ELb1EEENS1_36VarlenDynamicPersistentTileSchedulerILi128ELi128ELi256ELi128ELb0ELb1ELb1ELb1ELb0ELb1EEEEEEEEEvNT_6ParamsE,@"STO_CUDA_ENTRY STV_DEFAULT"
_ZN7cutlass13device_kernelIN5flash11enable_sm90INS1_16FlashAttnFwdSm90INS1_25CollectiveMainloopFwdSm90ILi2EN4cute5tupleIJNS5_1CILi1EEES8_S8_EEENS6_IJNS7_ILi128EEESA_NS7_ILi192EEEEEELi192ENS_12float_e4m3_tEfNS_4arch4Sm90ELb0ELb1ELb1ELb1ELb1ELb0ELb0ELb1ELb1ELb1ELb0ELb0EEENS1_21CollectiveEpilogueFwdINS6_IJSA_SB_SA_EEES9_NS_10bfloat16_tESF_Li256ELb1ELb1ELb0ELb1EEENS1_36VarlenDynamicPersistentTileSchedulerILi128ELi128ELi256ELi128ELb0ELb1ELb1ELb1ELb0ELb1EEEEEEEEEvNT_6ParamsE:
[----:B------:R-:W-:Y:S01]  /*0000*/  LDC R1, c[0x0][0x37c] ;  /* 0x0000df00ff017b82 */ /* 0x000fe20000000800 */
[----:B------:R-:W-:Y:S05]  /*0010*/  EXIT ;  /* 0x000000000000794d */ /* 0x000fea0003800000 */
.L_x_4:
        /* <DEDUP_REMOVED lines=14> */
.L_x_13:


//--------------------- .text._ZN7cutlass13device_kernelIN5flash11enable_sm90INS1_16FlashAttnFwdSm90INS1_25CollectiveMainloopFwdSm90ILi2EN4cute5tupleIJNS5_1CILi1EEES8_S8_EEENS6_IJNS7_ILi128EEESA_NS7_ILi192EEEEEELi192ENS_12float_e4m3_tEfNS_4arch4Sm90ELb0ELb1ELb1ELb1ELb1ELb1ELb0ELb1ELb1ELb1ELb0ELb0EEENS1_21CollectiveEpilogueFwdINS6_IJSA_SB_SA_EEES9_NS_10bfloat16_tESF_Li256ELb1ELb1ELb0ELb1EEENS1_36VarlenDynamicPersistentTileSchedulerILi128ELi128ELi256ELi128ELb0ELb1ELb1ELb1ELb0ELb1EEEEEEEEEvNT_6ParamsE --------------------------
	.section	.text._ZN7cutlass13device_kernelIN5flash11enable_sm90INS1_16FlashAttnFwdSm90INS1_25CollectiveMainloopFwdSm90ILi2EN4cute5tupleIJNS5_1CILi1EEES8_S8_EEENS6_IJNS7_ILi128EEESA_NS7_ILi192EEEEEELi192ENS_12float_e4m3_tEfNS_4arch4Sm90ELb0ELb1ELb1ELb1ELb1ELb1ELb0ELb1ELb1ELb1ELb0ELb0EEENS1_21CollectiveEpilogueFwdINS6_IJSA_SB_SA_EEES9_NS_10bfloat16_tESF_Li256ELb1ELb1ELb0ELb1EEENS1_36VarlenDynamicPersistentTileSchedulerILi128ELi128ELi256ELi128ELb0ELb1ELb1ELb1ELb0ELb1EEEEEEEEEvNT_6ParamsE,"ax",@progbits
	.align	128
.text._ZN7cutlass13device_kernelIN5flash11enable_sm90INS1_16FlashAttnFwdSm90INS1_25CollectiveMainloopFwdSm90ILi2EN4cute5tupleIJNS5_1CILi1EEES8_S8_EEENS6_IJNS7_ILi128EEESA_NS7_ILi192EEEEEELi192ENS_12float_e4m3_tEfNS_4arch4Sm90ELb0ELb1ELb1ELb1ELb1ELb1ELb0ELb1ELb1ELb1ELb0ELb0EEENS1_21CollectiveEpilogueFwdINS6_IJSA_SB_SA_EEES9_NS_10bfloat16_tESF_Li256ELb1ELb1ELb0ELb1EEENS1_36VarlenDynamicPersistentTileSchedulerILi128ELi128ELi256ELi128ELb0ELb1ELb1ELb1ELb0ELb1EEEEEEEEEvNT_6ParamsE:
        .type           _ZN7cutlass13device_kernelIN5flash11enable_sm90INS1_16FlashAttnFwdSm90INS1_25CollectiveMainloopFwdSm90ILi2EN4cute5tupleIJNS5_1CILi1EEES8_S8_EEENS6_IJNS7_ILi128EEESA_NS7_ILi192EEEEEELi192ENS_12float_e4m3_tEfNS_4arch4Sm90ELb0ELb1ELb1ELb1ELb1ELb1ELb0ELb1ELb1ELb1ELb0ELb0EEENS1_21CollectiveEpilogueFwdINS6_IJSA_SB_SA_EEES9_NS_10bfloat16_tESF_Li256ELb1ELb1ELb0ELb1EEENS1_36VarlenDynamicPersistentTileSchedulerILi128ELi128ELi256ELi128ELb0ELb1ELb1ELb1ELb0ELb1EEEEEEEEEvNT_6ParamsE,@function
        .size           _ZN7cutlass13device_kernelIN5flash11enable_sm90INS1_16FlashAttnFwdSm90INS1_25CollectiveMainloopFwdSm90ILi2EN4cute5tupleIJNS5_1CILi1EEES8_S8_EEENS6_IJNS7_ILi128EEESA_NS7_ILi192EEEEEELi192ENS_12float_e4m3_tEfNS_4arch4Sm90ELb0ELb1ELb1ELb1ELb1ELb1ELb0ELb1ELb1ELb1ELb0ELb0EEENS1_21CollectiveEpilogueFwdINS6_IJSA_SB_SA_EEES9_NS_10bfloat16_tESF_Li256ELb1ELb1ELb0ELb1EEENS1_36VarlenDynamicPersistentTileSchedulerILi128ELi128ELi256ELi128ELb0ELb1ELb1ELb1ELb0ELb1EEEEEEEEEvNT_6ParamsE,(.L_x_14 - _ZN7cutlass13device_kernelIN5flash11enable_sm90INS1_16FlashAttnFwdSm90INS1_25CollectiveMainloopFwdSm90ILi2EN4cute5tupleIJNS5_1CILi1EEES8_S8_EEENS6_IJNS7_ILi128EEESA_NS7_ILi192EEEEEELi192ENS_12float_e4m3_tEfNS_4arch4Sm90ELb0ELb1ELb1ELb1ELb1ELb1ELb0ELb1ELb1ELb1ELb0ELb0EEENS1_21CollectiveEpilogueFwdINS6_IJSA_SB_SA_EEES9_NS_10bfloat16_tESF_Li256ELb1ELb1ELb0ELb1EEENS1_36VarlenDynamicPersistentTileSchedulerILi128ELi128ELi256ELi128ELb0ELb1ELb1ELb1ELb0ELb1EEEEEEEEEvNT_6ParamsE)
        .other          _ZN7cutlass13device_kernelIN5flash11enable_sm90INS1_16FlashAttnFwdSm90INS1_25CollectiveMainloopFwdSm90ILi2EN4cute5tupleIJNS5_1CILi1EEES8_S8_EEENS6_IJNS7_ILi128EEESA_NS7_ILi192EEEEEELi192ENS_12float_e4m3_tEfNS_4arch4Sm90ELb0ELb1ELb1ELb1ELb1ELb1ELb0ELb1ELb1ELb1ELb0ELb0EEENS1_21CollectiveEpilogueFwdINS6_IJSA_SB_SA_EEES9_NS_10bfloat16_tESF_Li256ELb1ELb1ELb0ELb1EEENS1_36VarlenDynamicPersistentTileSchedulerILi128ELi128ELi256ELi128ELb0ELb1ELb1ELb1ELb0ELb1EEEEEEEEEvNT_6ParamsE,@"STO_CUDA_ENTRY STV_DEFAULT"
_ZN7cutlass13device_kernelIN5flash11enable_sm90INS1_16FlashAttnFwdSm90INS1_25CollectiveMainloopFwdSm90ILi2EN4cute5tupleIJNS5_1CILi1EEES8_S8_EEENS6_IJNS7_ILi128EEESA_NS7_ILi192EEEEEELi192ENS_12float_e4m3_tEfNS_4arch4Sm90ELb0ELb1ELb1ELb1ELb1ELb1ELb0ELb1ELb1ELb1ELb0ELb0EEENS1_21CollectiveEpilogueFwdINS6_IJSA_SB_SA_EEES9_NS_10bfloat16_tESF_Li256ELb1ELb1ELb0ELb1EEENS1_36VarlenDynamicPersistentTileSchedulerILi128ELi128ELi256ELi128ELb0ELb1ELb1ELb1ELb0ELb1EEEEEEEEEvNT_6ParamsE:
[----:B------:R-:W-:Y:S01]  /*0000*/  LDC R1, c[0x0][0x37c] ;  /* 0x0000df00ff017b82 */ /* 0x000fe20000000800 */
[----:B------:R-:W-:Y:S05]  /*0010*/  EXIT ;  /* 0x000000000000794d */ /* 0x000fea0003800000 */
.L_x_5:
        /* <DEDUP_REMOVED lines=14> */
.L_x_14:


//--------------------- .text._ZN7cutlass13device_kernelIN5flash11enable_sm90INS1_16FlashAttnFwdSm90INS1_25CollectiveMainloopFwdSm90ILi2EN4cute5tupleIJNS5_1CILi1EEES8_S8_EEENS6_IJNS7_ILi128EEENS7_ILi160EEENS7_ILi192EEEEEELi192ENS_12float_e4m3_tEfNS_4arch4Sm90ELb1ELb0ELb1ELb0ELb1ELb0ELb0ELb1ELb1ELb1ELb0ELb0EEENS1_21CollectiveEpilogueFwdINS6_IJSA_SC_SB_EEES9_NS_10bfloat16_tESG_Li256ELb0ELb1ELb0ELb1EEENS1_30DynamicPersistentTileSchedulerILi256ELi128ELb0ELb1ELb1EEEEEEEEEvNT_6ParamsE --------------------------
	.section	.text._ZN7cutlass13device_kernelIN5flash11enable_sm90INS1_16FlashAttnFwdSm90INS1_25CollectiveMainloopFwdSm90ILi2EN4cute5tupleIJNS5_1CILi1EEES8_S8_EEENS6_IJNS7_ILi128EEENS7_ILi160EEENS7_ILi192EEEEEELi192ENS_12float_e4m3_tEfNS_4arch4Sm90ELb1ELb0ELb1ELb0ELb1ELb0ELb0ELb1ELb1ELb1ELb0ELb0EEENS1_21CollectiveEpilogueFwdINS6_IJSA_SC_SB_EEES9_NS_10bfloat16_tESG_Li256ELb0ELb1ELb0ELb1EEENS1_30DynamicPersistentTileSchedulerILi256ELi128ELb0ELb1ELb1EEEEEEEEEvNT_6ParamsE,"ax",@progbits
	.align	128
.text._ZN7cutlass13device_kernelIN5flash11enable_sm90INS1_16FlashAttnFwdSm90INS1_25CollectiveMainloopFwdSm90ILi2EN4cute5tupleIJNS5_1CILi1EEES8_S8_EEENS6_IJNS7_ILi128EEENS7_ILi160EEENS7_ILi192EEEEEELi192ENS_12float_e4m3_tEfNS_4arch4Sm90ELb1ELb0ELb1ELb0ELb1ELb0ELb0ELb1ELb1ELb1ELb0ELb0EEENS1_21CollectiveEpilogueFwdINS6_IJSA_SC_SB_EEES9_NS_10bfloat16_tESG_Li256ELb0ELb1ELb0ELb1EEENS1_30DynamicPersistentTileSchedulerILi256ELi128ELb0ELb1ELb1EEEEEEEEEvNT_6ParamsE:
        .type           _ZN7cutlass13device_kernelIN5flash11enable_sm90INS1_16FlashAttnFwdSm90INS1_25CollectiveMainloopFwdSm90ILi2EN4cute5tupleIJNS5_1CILi1EEES8_S8_EEENS6_IJNS7_ILi128EEENS7_ILi160EEENS7_ILi192EEEEEELi192ENS_12float_e4m3_tEfNS_4arch4Sm90ELb1ELb0ELb1ELb0ELb1ELb0ELb0ELb1ELb1ELb1ELb0ELb0EEENS1_21CollectiveEpilogueFwdINS6_IJSA_SC_SB_EEES9_NS_10bfloat16_tESG_Li256ELb0ELb1ELb0ELb1EEENS1_30DynamicPersistentTileSchedulerILi256ELi128ELb0ELb1ELb1EEEEEEEEEvNT_6ParamsE,@function
        .size           _ZN7cutlass13device_kernelIN5flash11enable_sm90INS1_16FlashAttnFwdSm90INS1_25CollectiveMainloopFwdSm90ILi2EN4cute5tupleIJNS5_1CILi1EEES8_S8_EEENS6_IJNS7_ILi128EEENS7_ILi160EEENS7_ILi192EEEEEELi192ENS_12float_e4m3_tEfNS_4arch4Sm90ELb1ELb0ELb1ELb0ELb1ELb0ELb0ELb1ELb1ELb1ELb0ELb0EEENS1_21CollectiveEpilogueFwdINS6_IJSA_SC_SB_EEES9_NS_10bfloat16_tESG_Li256ELb0ELb1ELb0ELb1EEENS1_30DynamicPersistentTileSchedulerILi256ELi128ELb0ELb1ELb1EEEEEEEEEvNT_6ParamsE,(.L_x_15 - _ZN7cutlass13device_kernelIN5flash11enable_sm90INS1_16FlashAttnFwdSm90INS1_25CollectiveMainloopFwdSm90ILi2EN4cute5tupleIJNS5_1CILi1EEES8_S8_EEENS6_IJNS7_ILi128EEENS7_ILi160EEENS7_ILi192EEEEEELi192ENS_12float_e4m3_tEfNS_4arch4Sm90ELb1ELb0ELb1ELb0ELb1ELb0ELb0ELb1ELb1ELb1ELb0ELb0EEENS1_21CollectiveEpilogueFwdINS6_IJSA_SC_SB_EEES9_NS_10bfloat16_tESG_Li256ELb0ELb1ELb0ELb1EEENS1_30DynamicPersistentTileSchedulerILi256ELi128ELb0ELb1ELb1EEEEEEEEEvNT_6ParamsE)
        .other          _ZN7cutlass13device_kernelIN5flash11enable_sm90INS1_16FlashAttnFwdSm90INS1_25CollectiveMainloopFwdSm90ILi2EN4cute5tupleIJNS5_1CILi1EEES8_S8_EEENS6_IJNS7_ILi128EEENS7_ILi160EEENS7_ILi192EEEEEELi192ENS_12float_e4m3_tEfNS_4arch4Sm90ELb1ELb0ELb1ELb0ELb1ELb0ELb0ELb1ELb1ELb1ELb0ELb0EEENS1_21CollectiveEpilogueFwdINS6_IJSA_SC_SB_EEES9_NS_10bfloat16_tESG_Li256ELb0ELb1ELb0ELb1EEENS1_30DynamicPersistentTileSchedulerILi256ELi128ELb0ELb1ELb1EEEEEEEEEvNT_6ParamsE,@"STO_CUDA_ENTRY STV_DEFAULT"
_ZN7cutlass13device_kernelIN5flash11enable_sm90INS1_16FlashAttnFwdSm90INS1_25CollectiveMainloopFwdSm90ILi2EN4cute5tupleIJNS5_1CILi1EEES8_S8_EEENS6_IJNS7_ILi128EEENS7_ILi160EEENS7_ILi192EEEEEELi192ENS_12float_e4m3_tEfNS_4arch4Sm90ELb1ELb0ELb1ELb0ELb1ELb0ELb0ELb1ELb1ELb1ELb0ELb0EEENS1_21CollectiveEpilogueFwdINS6_IJSA_SC_SB_EEES9_NS_10bfloat16_tESG_Li256ELb0ELb1ELb0ELb1EEENS1_30DynamicPersistentTileSchedulerILi256ELi128ELb0ELb1ELb1EEEEEEEEEvNT_6ParamsE:
[----:B------:R-:W-:Y:S01]  /*0000*/  LDC R1, c[0x0][0x37c] ;  /* 0x0000df00ff017b82 */ /* 0x000fe20000000800 */
[----:B------:R-:W-:Y:S05]  /*0010*/  EXIT ;  /* 0x000000000000794d */ /* 0x000fea0003800000 */
.L_x_6:
        /* <DEDUP_REMOVED lines=14> */
.L_x_15:


//--------------------- .text._ZN7cutlass13device_kernelIN5flash11enable_sm90INS1_16FlashAttnFwdSm90INS1_25CollectiveMainloopFwdSm90ILi2EN4cute5tupleIJNS5_1CILi1EEES8_S8_EEENS6_IJNS7_ILi128EEENS7_ILi160EEENS7_ILi192EEEEEELi192ENS_12float_e4m3_tEfNS_4arch4Sm90ELb1ELb0ELb1ELb1ELb1ELb0ELb0ELb1ELb1ELb1ELb0ELb0EEENS1_21CollectiveEpilogueFwdINS6_IJSA_SC_SB_EEES9_NS_10bfloat16_tESG_Li256ELb1ELb1ELb0ELb1EEENS1_36VarlenDynamicPersistentTileSchedulerILi128ELi160ELi256ELi128ELb0ELb1ELb1ELb1ELb1ELb1EEEEEEEEEvNT_6ParamsE --------------------------
	.section	.text._ZN7cutlass13device_kernelIN5flash11enable_sm90INS1_16FlashAttnFwdSm90INS1_25CollectiveMainloopFwdSm90ILi2EN4cute5tupleIJNS5_1CILi1EEES8_S8_EEENS6_IJNS7_ILi128EEENS7_ILi160EEENS7_ILi192EEEEEELi192ENS_12float_e4m3_tEfNS_4arch4Sm90ELb1ELb0ELb1ELb1ELb1ELb0ELb0ELb1ELb1ELb1ELb0ELb0EEENS1_21CollectiveEpilogueFwdINS6_IJSA_SC_SB_EEES9_NS_10bfloat16_tESG_Li256ELb1ELb1ELb0ELb1EEENS1_36VarlenDynamicPersistentTileSchedulerILi128ELi160ELi256ELi128ELb0ELb1ELb1ELb1ELb1ELb1EEEEEEEEEvNT_6ParamsE,"ax",@progbits
	.align	128
.text._ZN7cutlass13device_kernelIN5flash11enable_sm90INS1_16FlashAttnFwdSm90INS1_25CollectiveMainloopFwdSm90ILi2EN4cute5tupleIJNS5_1CILi1EEES8_S8_EEENS6_IJNS7_ILi128EEENS7_ILi160EEENS7_ILi192EEEEEELi192ENS_12float_e4m3_tEfNS_4arch4Sm90ELb1ELb0ELb1ELb1ELb1ELb0ELb0ELb1ELb1ELb1ELb0ELb0EEENS1_21CollectiveEpilogueFwdINS6_IJSA_SC_SB_EEES9_NS_10bfloat16_tESG_Li256ELb1ELb1ELb0ELb1EEENS1_36VarlenDynamicPersistentTileSchedulerILi128ELi160ELi256ELi128ELb0ELb1ELb1ELb1ELb1ELb1EEEEEEEEEvNT_6ParamsE:
        .type           _ZN7cutlass13device_kernelIN5flash11enable_sm90INS1_16FlashAttnFwdSm90INS1_25CollectiveMainloopFwdSm90ILi2EN4cute5tupleIJNS5_1CILi1EEES8_S8_EEENS6_IJNS7_ILi128EEENS7_ILi160EEENS7_ILi192EEEEEELi192ENS_12float_e4m3_tEfNS_4arch4Sm90ELb1ELb0ELb1ELb1ELb1ELb0ELb0ELb1ELb1ELb1ELb0ELb0EEENS1_21CollectiveEpilogueFwdINS6_IJSA_SC_SB_EEES9_NS_10bfloat16_tESG_Li256ELb1ELb1ELb0ELb1EEENS1_36VarlenDynamicPersistentTileSchedulerILi128ELi160ELi256ELi128ELb0ELb1ELb1ELb1ELb1ELb1EEEEEEEEEvNT_6ParamsE,@function
        .size           _ZN7cutlass13device_kernelIN5flash11enable_sm90INS1_16FlashAttnFwdSm90INS1_25CollectiveMainloopFwdSm90ILi2EN4cute5tupleIJNS5_1CILi1EEES8_S8_EEENS6_IJNS7_ILi128EEENS7_ILi160EEENS7_ILi192EEEEEELi192ENS_12float_e4m3_tEfNS_4arch4Sm90ELb1ELb0ELb1ELb1ELb1ELb0ELb0ELb1ELb1ELb1ELb0ELb0EEENS1_21CollectiveEpilogueFwdINS6_IJSA_SC_SB_EEES9_NS_10bfloat16_tESG_Li256ELb1ELb1ELb0ELb1EEENS1_36VarlenDynamicPersistentTileSchedulerILi128ELi160ELi256ELi128ELb0ELb1ELb1ELb1ELb1ELb1EEEEEEEEEvNT_6ParamsE,(.L_x_16 - _ZN7cutlass13device_kernelIN5flash11enable_sm90INS1_16FlashAttnFwdSm90INS1_25CollectiveMainloopFwdSm90ILi2EN4cute5tupleIJNS5_1CILi1EEES8_S8_EEENS6_IJNS7_ILi128EEENS7_ILi160EEENS7_ILi192EEEEEELi192ENS_12float_e4m3_tEfNS_4arch4Sm90ELb1ELb0ELb1ELb1ELb1ELb0ELb0ELb1ELb1ELb1ELb0ELb0EEENS1_21CollectiveEpilogueFwdINS6_IJSA_SC_SB_EEES9_NS_10bfloat16_tESG_Li256ELb1ELb1ELb0ELb1EEENS1_36VarlenDynamicPersistentTileSchedulerILi128ELi160ELi256ELi128ELb0ELb1ELb1ELb1ELb1ELb1EEEEEEEEEvNT_6ParamsE)
        .other          _ZN7cutlass13device_kernelIN5flash11enable_sm90INS1_16FlashAttnFwdSm90INS1_25CollectiveMainloopFwdSm90ILi2EN4cute5tupleIJNS5_1CILi1EEES8_S8_EEENS6_IJNS7_ILi128EEENS7_ILi160EEENS7_ILi192EEEEEELi192ENS_12float_e4m3_tEfNS_4arch4Sm90ELb1ELb0ELb1ELb1ELb1ELb0ELb0ELb1ELb1ELb1ELb0ELb0EEENS1_21CollectiveEpilogueFwdINS6_IJSA_SC_SB_EEES9_NS_10bfloat16_tESG_Li256ELb1ELb1ELb0ELb1EEENS1_36VarlenDynamicPersistentTileSchedulerILi128ELi160ELi256ELi128ELb0ELb1ELb1ELb1ELb1ELb1EEEEEEEEEvNT_6ParamsE,@"STO_CUDA_ENTRY STV_DEFAULT"
_ZN7cutlass13device_kernelIN5flash11enable_sm90INS1_16FlashAttnFwdSm90INS1_25CollectiveMainloopFwdSm90ILi2EN4cute5tupleIJNS5_1CILi1EEES8_S8_EEENS6_IJNS7_ILi128EEENS7_ILi160EEENS7_ILi192EEEEEELi192ENS_12float_e4m3_tEfNS_4arch4Sm90ELb1ELb0ELb1ELb1ELb1ELb0ELb0ELb1ELb1ELb1ELb0ELb0EEENS1_21CollectiveEpilogueFwdINS6_IJSA_SC_SB_EEES9_NS_10bfloat16_tESG_Li256ELb1ELb1ELb0ELb1EEENS1_36VarlenDynamicPersistentTileSchedulerILi128ELi160ELi256ELi128ELb0ELb1ELb1ELb1ELb1ELb1EEEEEEEEEvNT_6ParamsE:
[----:B------:R-:W-:Y:S01]  /*0000*/  LDC R1, c[0x0][0x37c] ;  /* 0x0000df00ff017b82 */ /* 0x000fe20000000800 */
[----:B------:R-:W-:Y:S05]  /*0010*/  EXIT ;  /* 0x000000000000794d */ /* 0x000fea0003800000 */
.L_x_7:
        /* <DEDUP_REMOVED lines=14> */
.L_x_16:


//--------------------- .text._ZN7cutlass13device_kernelIN5flash11enable_sm90INS1_16FlashAttnFwdSm90INS1_25CollectiveMainloopFwdSm90ILi2EN4cute5tupleIJNS5_1CILi1EEES8_S8_EEENS6_IJNS7_ILi128EEENS7_ILi160EEENS7_ILi192EEEEEELi192ENS_12float_e4m3_tEfNS_4arch4Sm90ELb1ELb0ELb1ELb1ELb1ELb1ELb0ELb1ELb1ELb1ELb0ELb0EEENS1_21CollectiveEpilogueFwdINS6_IJSA_SC_SB_EEES9_NS_10bfloat16_tESG_Li256ELb1ELb1ELb0ELb1EEENS1_36VarlenDynamicPersistentTileSchedulerILi128ELi160ELi256ELi128ELb0ELb1ELb1ELb1ELb1ELb1EEEEEEEEEvNT_6ParamsE --------------------------
	.section	.text._ZN7cutlass13device_kernelIN5flash11enable_sm90INS1_16FlashAttnFwdSm90INS1_25CollectiveMainloopFwdSm90ILi2EN4cute5tupleIJNS5_1CILi1EEES8_S8_EEENS6_IJNS7_ILi128EEENS7_ILi160EEENS7_ILi192EEEEEELi192ENS_12float_e4m3_tEfNS_4arch4Sm90ELb1ELb0ELb1ELb1ELb1ELb1ELb0ELb1ELb1ELb1ELb0ELb0EEENS1_21CollectiveEpilogueFwdINS6_IJSA_SC_SB_EEES9_NS_10bfloat16_tESG_Li256ELb1ELb1ELb0ELb1EEENS1_36VarlenDynamicPersistentTileSchedulerILi128ELi160ELi256ELi128ELb0ELb1ELb1ELb1ELb1ELb1EEEEEEEEEvNT_6ParamsE,"ax",@progbits
	.align	128
.text._ZN7cutlass13device_kernelIN5flash11enable_sm90INS1_16FlashAttnFwdSm90INS1_25CollectiveMainloopFwdSm90ILi2EN4cute5tupleIJNS5_1CILi1EEES8_S8_EEENS6_IJNS7_ILi128EEENS7_ILi160EEENS7_ILi192EEEEEELi192ENS_12float_e4m3_tEfNS_4arch4Sm90ELb1ELb0ELb1ELb1ELb1ELb1ELb0ELb1ELb1ELb1ELb0ELb0EEENS1_21CollectiveEpilogueFwdINS6_IJSA_SC_SB_EEES9_NS_10bfloat16_tESG_Li256ELb1ELb1ELb0ELb1EEENS1_36VarlenDynamicPersistentTileSchedulerILi128ELi160ELi256ELi128ELb0ELb1ELb1ELb1ELb1ELb1EEEEEEEEEvNT_6ParamsE:
        .type           _ZN7cutlass13device_kernelIN5flash11enable_sm90INS1_16FlashAttnFwdSm90INS1_25CollectiveMainloopFwdSm90ILi2EN4cute5tupleIJNS5_1CILi1EEES8_S8_EEENS6_IJNS7_ILi128EEENS7_ILi160EEENS7_ILi192EEEEEELi192ENS_12float_e4m3_tEfNS_4arch4Sm90ELb1ELb0ELb1ELb1ELb1ELb1ELb0ELb1ELb1ELb1ELb0ELb0EEENS1_21CollectiveEpilogueFwdINS6_IJSA_SC_SB_EEES9_NS_10bfloat16_tESG_Li256ELb1ELb1ELb0ELb1EEENS1_36VarlenDynamicPersistentTileSchedulerILi128ELi160ELi256ELi128ELb0ELb1ELb1ELb1ELb1ELb1EEEEEEEEEvNT_6ParamsE,@function
        .size           _ZN7cutlass13device_kernelIN5flash11enable_sm90INS1_16FlashAttnFwdSm90INS1_25CollectiveMainloopFwdSm90ILi2EN4cute5tupleIJNS5_1CILi1EEES8_S8_EEENS6_IJNS7_ILi128EEENS7_ILi160EEENS7_ILi192EEEEEELi192ENS_12float_e4m3_tEfNS_4arch4Sm90ELb1ELb0ELb1ELb1ELb1ELb1ELb0ELb1ELb1ELb1ELb0ELb0EEENS1_21CollectiveEpilogueFwdINS6_IJSA_SC_SB_EEES9_NS_10bfloat16_tESG_Li256ELb1ELb1ELb0ELb1EEENS1_36VarlenDynamicPersistentTileSchedulerILi128ELi160ELi256ELi128ELb0ELb1ELb1ELb1ELb1ELb1EEEEEEEEEvNT_6ParamsE,(.L_x_17 - _ZN7cutlass13device_kernelIN5flash11enable_sm90INS1_16FlashAttnFwdSm90INS1_25CollectiveMainloopFwdSm90ILi2EN4cute5tupleIJNS5_1CILi1EEES8_S8_EEENS6_IJNS7_ILi128EEENS7_ILi160EEENS7_ILi192EEEEEELi192ENS_12float_e4m3_tEfNS_4arch4Sm90ELb1ELb0ELb1ELb1ELb1ELb1ELb0ELb1ELb1ELb1ELb0ELb0EEENS1_21CollectiveEpilogueFwdINS6_IJSA_SC_SB_EEES9_NS_10bfloat16_tESG_Li256ELb1ELb1ELb0ELb1EEENS1_36VarlenDynamicPersistentTileSchedulerILi128ELi160ELi256ELi128ELb0ELb1ELb1ELb1ELb1ELb1EEEEEEEEEvNT_6ParamsE)
        .other          _ZN7cutlass13device_kernelIN5flash11enable_sm90INS1_16FlashAttnFwdSm90INS1_25CollectiveMainloopFwdSm90ILi2EN4cute5tupleIJNS5_1CILi1EEES8_S8_EEENS6_IJNS7_ILi128EEENS7_ILi160EEENS7_ILi192EEEEEELi192ENS_12float_e4m3_tEfNS_4arch4Sm90ELb1ELb0ELb1ELb1ELb1ELb1ELb0ELb1ELb1ELb1ELb0ELb0EEENS1_21CollectiveEpilogueFwdINS6_IJSA_SC_SB_EEES9_NS_10bfloat16_tESG_Li256ELb1ELb1ELb0ELb1EEENS1_36VarlenDynamicPersistentTileSchedulerILi128ELi160ELi256ELi128ELb0ELb1ELb1ELb1ELb1ELb1EEEEEEEEEvNT_6ParamsE,@"STO_CUDA_ENTRY STV_DEFAULT"
_ZN7cutlass13device_kernelIN5flash11enable_sm90INS1_16FlashAttnFwdSm90INS1_25CollectiveMainloopFwdSm90ILi2EN4cute5tupleIJNS5_1CILi1EEES8_S8_EEENS6_IJNS7_ILi128EEENS7_ILi160EEENS7_ILi192EEEEEELi192ENS_12float_e4m3_tEfNS_4arch4Sm90ELb1ELb0ELb1ELb1ELb1ELb1ELb0ELb1ELb1ELb1ELb0ELb0EEENS1_21CollectiveEpilogueFwdINS6_IJSA_SC_SB_EEES9_NS_10bfloat16_tESG_Li256ELb1ELb1ELb0ELb1EEENS1_36VarlenDynamicPersistentTileSchedulerILi128ELi160ELi256ELi128ELb0ELb1ELb1ELb1ELb1ELb1EEEEEEEEEvNT_6ParamsE:
[----:B------:R-:W-:Y:S01]  /*0000*/  LDC R1, c[0x0][0x37c] ;  /* 0x0000df00ff017b82 */ /* 0x000fe20000000800 */
[----:B------:R-:W-:Y:S05]  /*0010*/  EXIT ;  /* 0x000000000000794d */ /* 0x000fea0003800000 */
.L_x_8:
        /* <DEDUP_REMOVED lines=14> */
.L_x_17:


//--------------------- .nv.shared.reserved.0     --------------------------
	.section	.nv.shared.reserved.0,"aw",@nobits
	.weak		__nv_reservedSMEM_offset_0_alias
	.size		__nv_reservedSMEM_offset_0_alias, 0, 64
	.other		__nv_reservedSMEM_offset_0_alias,@"STO_CUDA_RESERVED_SHARED STV_DEFAULT"
__nv_reservedSMEM_offset_0_alias:
	.zero		0
	.zero		64


//--------------------- .nv.global                --------------------------
	.section	.nv.global,"aw",@nobits
.nv.global:
	.type		_ZN80_INTERNAL_84cee143_44_flash_fwd_hdim192_e4m3_paged_softcap_sm90_cu_744032ad_31314cute1_E,@object
	.size		_ZN80_INTERNAL_84cee143_44_flash_fwd_hdim192_e4m3_paged_softcap_sm90_cu_744032ad_31314cute1_E,(_ZN80_INTERNAL_84cee143_44_flash_fwd_hdim192_e4m3_paged_softcap_sm90_cu_744032ad_31314cuda3std3__45__cpo6cbeginE - _ZN80_INTERNAL_84cee143_44_flash_fwd_hdim192_e4m3_paged_softcap_sm90_cu_744032ad_31314cute1_E)
_ZN80_INTERNAL_84cee143_44_flash_fwd_hdim192_e4m3_paged_softcap_sm90_cu_744032ad_31314cute1_E:
	.zero		1
	.type		_ZN80_INTERNAL_84cee143_44_flash_fwd_hdim192_e4m3_paged_softcap_sm90_cu_744032ad_31314cuda3std3__45__cpo6cbeginE,@object
	.size		_ZN80_INTERNAL_84cee143_44_flash_fwd_hdim192_e4m3_paged_softcap_sm90_cu_744032ad_31314cuda3std3__45__cpo6cbeginE,(_ZN80_INTERNAL_84cee143_44_flash_fwd_hdim192_e4m3_paged_softcap_sm90_cu_744032ad_31314cuda3std3__48in_placeE - _ZN80_INTERNAL_84cee143_44_flash_fwd_hdim192_e4m3_paged_softcap_sm90_cu_744032ad_31314cuda3std3__45__cpo6cbeginE)
_ZN80_INTERNAL_84cee143_44_flash_fwd_hdim192_e4m3_paged_softcap_sm90_cu_744032ad_31314cuda3std3__45__cpo6cbeginE:
	.zero		1
	.type		_ZN80_INTERNAL_84cee143_44_flash_fwd_hdim192_e4m3_paged_softcap_sm90_cu_744032ad_31314cuda3std3__48in_placeE,@object
	.size		_ZN80_INTERNAL_84cee143_44_flash_fwd_hdim192_e4m3_paged_softcap_sm90_cu_744032ad_31314cuda3std3__48in_placeE,(_ZN80_INTERNAL_84cee143_44_flash_fwd_hdim192_e4m3_paged_softcap_sm90_cu_744032ad_31314cuda3std6ranges3__45__cpo9iter_moveE - _ZN80_INTERNAL_84cee143_44_flash_fwd_hdim192_e4m3_paged_softcap_sm90_cu_744032ad_31314cuda3std3__48in_placeE)
_ZN80_INTERNAL_84cee143_44_flash_fwd_hdim192_e4m3_paged_softcap_sm90_cu_744032ad_31314cuda3std3__48in_placeE:
	.zero		1
	.type		_ZN80_INTERNAL_84cee143_44_flash_fwd_hdim192_e4m3_paged_softcap_sm90_cu_744032ad_31314cuda3std6ranges3__45__cpo9iter_moveE,@object
	.size		_ZN80_INTERNAL_84cee143_44_flash_fwd_hdim192_e4m3_paged_softcap_sm90_cu_744032ad_31314cuda3std6ranges3__45__cpo9iter_moveE,(_ZN80_INTERNAL_84cee143_44_flash_fwd_hdim192_e4m3_paged_softcap_sm90_cu_744032ad_31314cuda3std3__45__cpo5beginE - _ZN80_INTERNAL_84cee143_44_flash_fwd_hdim192_e4m3_paged_softcap_sm90_cu_744032ad_31314cuda3std6ranges3__45__cpo9iter_moveE)
_ZN80_INTERNAL_84cee143_44_flash_fwd_hdim192_e4m3_paged_softcap_sm90_cu_744032ad_31314cuda3std6ranges3__45__cpo9iter_moveE:
	.zero		1
	.type		_ZN80_INTERNAL_84cee143_44_flash_fwd_hdim192_e4m3_paged_softcap_sm90_cu_744032ad_31314cuda3std3__45__cpo5beginE,@object
	.size		_ZN80_INTERNAL_84cee143_44_flash_fwd_hdim192_e4m3_paged_softcap_sm90_cu_744032ad_31314cuda3std3__45__cpo5beginE,(_ZN80_INTERNAL_84cee143_44_flash_fwd_hdim192_e4m3_paged_softcap_sm90_cu_744032ad_31314cuda3std3__482_GLOBAL__N__84cee143_44_flash_fwd_hdim192_e4m3_paged_softcap_sm90_cu_744032ad_31316ignoreE - _ZN80_INTERNAL_84cee143_44_flash_fwd_hdim192_e4m3_paged_softcap_sm90_cu_744032ad_31314cuda3std3__45__cpo5beginE)
_ZN80_INTERNAL_84cee143_44_flash_fwd_hdim192_e4m3_paged_softcap_sm90_cu_744032ad_31314cuda3std3__45__cpo5beginE:
	.zero		1
	.type		_ZN80_INTERNAL_84cee143_44_flash_fwd_hdim192_e4m3_paged_softcap_sm90_cu_744032ad_31314cuda3std3__482_GLOBAL__N__84cee143_44_flash_fwd_hdim192_e4m3_paged_softcap_sm90_cu_744032ad_31316ignoreE,@object
	.size		_ZN80_INTERNAL_84cee143_44_flash_fwd_hdim192_e4m3_paged_softcap_sm90_cu_744032ad_31314cuda3std3__482_GLOBAL__N__84cee143_44_flash_fwd_hdim192_e4m3_paged_softcap_sm90_cu_744032ad_31316ignoreE,(_ZN80_INTERNAL_84cee143_44_flash_fwd_hdim192_e4m3_paged_softcap_sm90_cu_744032ad_31314cute7productE - _ZN80_INTERNAL_84cee143_44_flash_fwd_hdim192_e4m3_paged_softcap_sm90_cu_744032ad_31314cuda3std3__482_GLOBAL__N__84cee143_44_flash_fwd_hdim192_e4m3_paged_softcap_sm90_cu_744032ad_31316ignoreE)
_ZN80_INTERNAL_84cee143_44_flash_fwd_hdim192_e4m3_paged_softcap_sm90_cu_744032ad_31314cuda3std3__482_GLOBAL__N__84cee143_44_flash_fwd_hdim192_e4m3_paged_softcap_sm90_cu_744032ad_31316ignoreE:
	.zero		1
	.type		_ZN80_INTERNAL_84cee143_44_flash_fwd_hdim192_e4m3_paged_softcap_sm90_cu_744032ad_31314cute7productE,@object
	.size		_ZN80_INTERNAL_84cee143_44_flash_fwd_hdim192_e4m3_paged_softcap_sm90_cu_744032ad_31314cute7productE,(_ZN80_INTERNAL_84cee143_44_flash_fwd_hdim192_e4m3_paged_softcap_sm90_cu_744032ad_31314cuda3std3__45__cpo3endE - _ZN80_INTERNAL_84cee143_44_flash_fwd_hdim192_e4m3_paged_softcap_sm90_cu_744032ad_31314cute7productE)
_ZN80_INTERNAL_84cee143_44_flash_fwd_hdim192_e4m3_paged_softcap_sm90_cu_744032ad_31314cute7productE:
	.zero		1
	.type		_ZN80_INTERNAL_84cee143_44_flash_fwd_hdim192_e4m3_paged_softcap_sm90_cu_744032ad_31314cuda3std3__45__cpo3endE,@object
	.size		_ZN80_INTERNAL_84cee143_44_flash_fwd_hdim192_e4m3_paged_softcap_sm90_cu_744032ad_31314cuda3std3__45__cpo3endE,(_ZN80_INTERNAL_84cee143_44_flash_fwd_hdim192_e4m3_paged_softcap_sm90_cu_744032ad_31314cuda3std3__419piecewise_constructE - _ZN80_INTERNAL_84cee143_44_flash_fwd_hdim192_e4m3_paged_softcap_sm90_cu_744032ad_31314cuda3std3__45__cpo3endE)
_ZN80_INTERNAL_84cee143_44_flash_fwd_hdim192_e4m3_paged_softcap_sm90_cu_744032ad_31314cuda3std3__45__cpo3endE:
	.zero		1
	.type		_ZN80_INTERNAL_84cee143_44_flash_fwd_hdim192_e4m3_paged_softcap_sm90_cu_744032ad_31314cuda3std3__419piecewise_constructE,@object
	.size		_ZN80_INTERNAL_84cee143_44_flash_fwd_hdim192_e4m3_paged_softcap_sm90_cu_744032ad_31314cuda3std3__419piecewise_constructE,(_ZN80_INTERNAL_84cee143_44_flash_fwd_hdim192_e4m3_paged_softcap_sm90_cu_744032ad_31314cuda3std3__45__cpo4cendE - _ZN80_INTERNAL_84cee143_44_flash_fwd_hdim192_e4m3_paged_softcap_sm90_cu_744032ad_31314cuda3std3__419piecewise_constructE)
_ZN80_INTERNAL_84cee143_44_flash_fwd_hdim192_e4m3_paged_softcap_sm90_cu_744032ad_31314cuda3std3__419piecewise_constructE:
	.zero		1
	.type		_ZN80_INTERNAL_84cee143_44_flash_fwd_hdim192_e4m3_paged_softcap_sm90_cu_744032ad_31314cuda3std3__45__cpo4cendE,@object
	.size		_ZN80_INTERNAL_84cee143_44_flash_fwd_hdim192_e4m3_paged_softcap_sm90_cu_744032ad_31314cuda3std3__45__cpo4cendE,(_ZN80_INTERNAL_84cee143_44_flash_fwd_hdim192_e4m3_paged_softcap_sm90_cu_744032ad_31314cuda3std6ranges3__45__cpo4swapE - _ZN80_INTERNAL_84cee143_44_flash_fwd_hdim192_e4m3_paged_softcap_sm90_cu_744032ad_31314cuda3std3__45__cpo4cendE)
_ZN80_INTERNAL_84cee143_44_flash_fwd_hdim192_e4m3_paged_softcap_sm90_cu_744032ad_31314cuda3std3__45__cpo4cendE:
	.zero		1
	.type		_ZN80_INTERNAL_84cee143_44_flash_fwd_hdim192_e4m3_paged_softcap_sm90_cu_744032ad_31314cuda3std6ranges3__45__cpo4swapE,@object
	.size		_ZN80_INTERNAL_84cee143_44_flash_fwd_hdim192_e4m3_paged_softcap_sm90_cu_744032ad_31314cuda3std6ranges3__45__cpo4swapE,(.L_7 - _ZN80_INTERNAL_84cee143_44_flash_fwd_hdim192_e4m3_paged_softcap_sm90_cu_744032ad_31314cuda3std6ranges3__45__cpo4swapE)
_ZN80_INTERNAL_84cee143_44_flash_fwd_hdim192_e4m3_paged_softcap_sm90_cu_744032ad_31314cuda3std6ranges3__45__cpo4swapE:
	.zero		1
.L_7:


//--------------------- .nv.constant0._ZN7cutlass13device_kernelIN5flash11enable_sm90INS1_16FlashAttnFwdSm90INS1_25CollectiveMainloopFwdSm90ILi2EN4cute5tupleIJNS5_1CILi1EEES8_S8_EEENS6_IJNS7_ILi128EEENS7_ILi160EEENS7_ILi192EEEEEELi192ENS_12float_e4m3_tEfNS_4arch4Sm90ELb0ELb0ELb1ELb0ELb1ELb0ELb0ELb1ELb1ELb1ELb0ELb0EEENS1_21CollectiveEpilogueFwdINS6_IJSA_SC_SB_EEES9_NS_10bfloat16_tESG_Li256ELb0ELb1ELb0ELb1EEENS1_29StaticPersistentTileSchedulerILb0EEEEEEEEEvNT_6ParamsE --------------------------
	.section	.nv.constant0._ZN7cutlass13device_kernelIN5flash11enable_sm90INS1_16FlashAttnFwdSm90INS1_25CollectiveMainloopFwdSm90ILi2EN4cute5tupleIJNS5_1CILi1EEES8_S8_EEENS6_IJNS7_ILi128EEENS7_ILi160EEENS7_ILi192EEEEEELi192ENS_12float_e4m3_tEfNS_4arch4Sm90ELb0ELb0ELb1ELb0ELb1ELb0ELb0ELb1ELb1ELb1ELb0ELb0EEENS1_21CollectiveEpilogueFwdINS6_IJSA_SC_SB_EEES9_NS_10bfloat16_tESG_Li256ELb0ELb1ELb0ELb1EEENS1_29StaticPersistentTileSchedulerILb0EEEEEEEEEvNT_6ParamsE,"a",@progbits
	.sectionflags	@""
	.align	4
.nv.constant0._ZN7cutlass13device_kernelIN5flash11enable_sm90INS1_16FlashAttnFwdSm90INS1_25CollectiveMainloopFwdSm90ILi2EN4cute5tupleIJNS5_1CILi1EEES8_S8_EEENS6_IJNS7_ILi128EEENS7_ILi160EEENS7_ILi192EEEEEELi192ENS_12float_e4m3_tEfNS_4arch4Sm90ELb0ELb0ELb1ELb0ELb1ELb0ELb0ELb1ELb1ELb1ELb0ELb0EEENS1_21CollectiveEpilogueFwdINS6_IJSA_SC_SB_EEES9_NS_10bfloat16_tESG_Li256ELb0ELb1ELb0ELb1EEENS1_29StaticPersistentTileSchedulerILb0EEEEEEEEEvNT_6ParamsE:
	.zero		3456


//--------------------- .nv.constant0._ZN7cutlass13device_kernelIN5flash11enable_sm90INS1_16FlashAttnFwdSm90INS1_25CollectiveMainloopFwdSm90ILi2EN4cute5tupleIJNS5_1CILi1EEES8_S8_EEENS6_IJNS7_ILi128EEENS7_ILi160EEENS7_ILi192EEEEEELi192ENS_12float_e4m3_tEfNS_4arch4Sm90ELb0ELb0ELb1ELb1ELb1ELb0ELb0ELb1ELb1ELb1ELb0ELb0EEENS1_21CollectiveEpilogueFwdINS6_IJSA_SC_SB_EEES9_NS_10bfloat16_tESG_Li256ELb1ELb1ELb0ELb1EEENS1_36VarlenDynamicPersistentTileSchedulerILi128ELi160ELi256ELi128ELb0ELb1ELb1ELb0ELb1ELb1EEEEEEEEEvNT_6ParamsE --------------------------
	.section	.nv.constant0._ZN7cutlass13device_kernelIN5flash11enable_sm90INS1_16FlashAttnFwdSm90INS1_25CollectiveMainloopFwdSm90ILi2EN4cute5tupleIJNS5_1CILi1EEES8_S8_EEENS6_IJNS7_ILi128EEENS7_ILi160EEENS7_ILi192EEEEEELi192ENS_12float_e4m3_tEfNS_4arch4Sm90ELb0ELb0ELb1ELb1ELb1ELb0ELb0ELb1ELb1ELb1ELb0ELb0EEENS1_21CollectiveEpilogueFwdINS6_IJSA_SC_SB_EEES9_NS_10bfloat16_tESG_Li256ELb1ELb1ELb0ELb1EEENS1_36VarlenDynamicPersistentTileSchedulerILi128ELi160ELi256ELi128ELb0ELb1ELb1ELb0ELb1ELb1EEEEEEEEEvNT_6ParamsE,"a",@progbits
	.sectionflags	@""
	.align	4
.nv.constant0._ZN7cutlass13device_kernelIN5flash11enable_sm90INS1_16FlashAttnFwdSm90INS1_25CollectiveMainloopFwdSm90ILi2EN4cute5tupleIJNS5_1CILi1EEES8_S8_EEENS6_IJNS7_ILi128EEENS7_ILi160EEENS7_ILi192EEEEEELi192ENS_12float_e4m3_tEfNS_4arch4Sm90ELb0ELb0ELb1ELb1ELb1ELb0ELb0ELb1ELb1ELb1ELb0ELb0EEENS1_21CollectiveEpilogueFwdINS6_IJSA_SC_SB_EEES9_NS_10bfloat16_tESG_Li256ELb1ELb1ELb0ELb1EEENS1_36VarlenDynamicPersistentTileSchedulerILi128ELi160ELi256ELi128ELb0ELb1ELb1ELb0ELb1ELb1EEEEEEEEEvNT_6ParamsE:
	.zero		3584


//--------------------- .nv.constant0._ZN7cutlass13device_kernelIN5flash11enable_sm90INS1_16FlashAttnFwdSm90INS1_25CollectiveMainloopFwdSm90ILi2EN4cute5tupleIJNS5_1CILi1EEES8_S8_EEENS6_IJNS7_ILi128EEENS7_ILi160EEENS7_ILi192EEEEEELi192ENS_12float_e4m3_tEfNS_4arch4Sm90ELb0ELb0ELb1ELb1ELb1ELb1ELb0ELb1ELb1ELb1ELb0ELb0EEENS1_21CollectiveEpilogueFwdINS6_IJSA_SC_SB_EEES9_NS_10bfloat16_tESG_Li256ELb1ELb1ELb0ELb1EEENS1_36VarlenDynamicPersistentTileSchedulerILi128ELi160ELi256ELi128ELb0ELb1ELb1ELb0ELb1ELb1EEEEEEEEEvNT_6ParamsE --------------------------
	.section	.nv.constant0._ZN7cutlass13device_kernelIN5flash11enable_sm90INS1_16FlashAttnFwdSm90INS1_25CollectiveMainloopFwdSm90ILi2EN4cute5tupleIJNS5_1CILi1EEES8_S8_EEENS6_IJNS7_ILi128EEENS7_ILi160EEENS7_ILi192EEEEEELi192ENS_12float_e4m3_tEfNS_4arch4Sm90ELb0ELb0ELb1ELb1ELb1ELb1ELb0ELb1ELb1ELb1ELb0ELb0EEENS1_21CollectiveEpilogueFwdINS6_IJSA_SC_SB_EEES9_NS_10bfloat16_tESG_Li256ELb1ELb1ELb0ELb1EEENS1_36VarlenDynamicPersistentTileSchedulerILi128ELi160ELi256ELi128ELb0ELb1ELb1ELb0ELb1ELb1EEEEEEEEEvNT_6ParamsE,"a",@progbits
	.sectionflags	@""
	.align	4
.nv.constant0._ZN7cutlass13device_kernelIN5flash11enable_sm90INS1_16FlashAttnFwdSm90INS1_25CollectiveMainloopFwdSm90ILi2EN4cute5tupleIJNS5_1CILi1EEES8_S8_EEENS6_IJNS7_ILi128EEENS7_ILi160EEENS7_ILi192EEEEEELi192ENS_12float_e4m3_tEfNS_4arch4Sm90ELb0ELb0ELb1ELb1ELb1ELb1ELb0ELb1ELb1ELb1ELb0ELb0EEENS1_21CollectiveEpilogueFwdINS6_IJSA_SC_SB_EEES9_NS_10bfloat16_tESG_Li256ELb1ELb1ELb0ELb1EEENS1_36VarlenDynamicPersistentTileSchedulerILi128ELi160ELi256ELi128ELb0ELb1ELb1ELb0ELb1ELb1EEEEEEEEEvNT_6ParamsE:
	.zero		3584


//--------------------- .nv.constant0._ZN7cutlass13device_kernelIN5flash11enable_sm90INS1_16FlashAttnFwdSm90INS1_25CollectiveMainloopFwdSm90ILi2EN4cute5tupleIJNS5_1CILi1EEES8_S8_EEENS6_IJNS7_ILi128EEESA_NS7_ILi192EEEEEELi192ENS_12float_e4m3_tEfNS_4arch4Sm90ELb0ELb1ELb1ELb0ELb1ELb0ELb0ELb1ELb1ELb1ELb0ELb0EEENS1_21CollectiveEpilogueFwdINS6_IJSA_SB_SA_EEES9_NS_10bfloat16_tESF_Li256ELb0ELb1ELb0ELb1EEENS1_30DynamicPersistentTileSchedulerILi256ELi128ELb0ELb1ELb1EEEEEEEEEvNT_6ParamsE --------------------------
	.section	.nv.constant0._ZN7cutlass13device_kernelIN5flash11enable_sm90INS1_16FlashAttnFwdSm90INS1_25CollectiveMainloopFwdSm90ILi2EN4cute5tupleIJNS5_1CILi1EEES8_S8_EEENS6_IJNS7_ILi128EEESA_NS7_ILi192EEEEEELi192ENS_12float_e4m3_tEfNS_4arch4Sm90ELb0ELb1ELb1ELb0ELb1ELb0ELb0ELb1ELb1ELb1ELb0ELb0EEENS1_21CollectiveEpilogueFwdINS6_IJSA_SB_SA_EEES9_NS_10bfloat16_tESF_Li256ELb0ELb1ELb0ELb1EEENS1_30DynamicPersistentTileSchedulerILi256ELi128ELb0ELb1ELb1EEEEEEEEEvNT_6ParamsE,"a",@progbits
	.sectionflags	@""
	.align	4
.nv.constant0._ZN7cutlass13device_kernelIN5flash11enable_sm90INS1_16FlashAttnFwdSm90INS1_25CollectiveMainloopFwdSm90ILi2EN4cute5tupleIJNS5_1CILi1EEES8_S8_EEENS6_IJNS7_ILi128EEESA_NS7_ILi192EEEEEELi192ENS_12float_e4m3_tEfNS_4arch4Sm90ELb0ELb1ELb1ELb0ELb1ELb0ELb0ELb1ELb1ELb1ELb0ELb0EEENS1_21CollectiveEpilogueFwdINS6_IJSA_SB_SA_EEES9_NS_10bfloat16_tESF_Li256ELb0ELb1ELb0ELb1EEENS1_30DynamicPersistentTileSchedulerILi256ELi128ELb0ELb1ELb1EEEEEEEEEvNT_6ParamsE:
	.zero		3584


//--------------------- .nv.constant0._ZN7cutlass13device_kernelIN5flash11enable_sm90INS1_16FlashAttnFwdSm90INS1_25CollectiveMainloopFwdSm90ILi2EN4cute5tupleIJNS5_1CILi1EEES8_S8_EEENS6_IJNS7_ILi128EEESA_NS7_ILi192EEEEEELi192ENS_12float_e4m3_tEfNS_4arch4Sm90ELb0ELb1ELb1ELb1ELb1ELb0ELb0ELb1ELb1ELb1ELb0ELb0EEENS1_21CollectiveEpilogueFwdINS6_IJSA_SB_SA_EEES9_NS_10bfloat16_tESF_Li256ELb1ELb1ELb0ELb1EEENS1_36VarlenDynamicPersistentTileSchedulerILi128ELi128ELi256ELi128ELb0ELb1ELb1ELb1ELb0ELb1EEEEEEEEEvNT_6ParamsE --------------------------
	.section	.nv.constant0._ZN7cutlass13device_kernelIN5flash11enable_sm90INS1_16FlashAttnFwdSm90INS1_25CollectiveMainloopFwdSm90ILi2EN4cute5tupleIJNS5_1CILi1EEES8_S8_EEENS6_IJNS7_ILi128EEESA_NS7_ILi192EEEEEELi192ENS_12float_e4m3_tEfNS_4arch4Sm90ELb0ELb1ELb1ELb1ELb1ELb0ELb0ELb1ELb1ELb1ELb0ELb0EEENS1_21CollectiveEpilogueFwdINS6_IJSA_SB_SA_EEES9_NS_10bfloat16_tESF_Li256ELb1ELb1ELb0ELb1EEENS1_36VarlenDynamicPersistentTileSchedulerILi128ELi128ELi256ELi128ELb0ELb1ELb1ELb1ELb0ELb1EEEEEEEEEvNT_6ParamsE,"a",@progbits
	.sectionflags	@""
	.align	4
.nv.constant0._ZN7cutlass13device_kernelIN5flash11enable_sm90INS1_16FlashAttnFwdSm90INS1_25CollectiveMainloopFwdSm90ILi2EN4cute5tupleIJNS5_1CILi1EEES8_S8_EEENS6_IJNS7_ILi128EEESA_NS7_ILi192EEEEEELi192ENS_12float_e4m3_tEfNS_4arch4Sm90ELb0ELb1ELb1ELb1ELb1ELb0ELb0ELb1ELb1ELb1ELb0ELb0EEENS1_21CollectiveEpilogueFwdINS6_IJSA_SB_SA_EEES9_NS_10bfloat16_tESF_Li256ELb1ELb1ELb0ELb1EEENS1_36VarlenDynamicPersistentTileSchedulerILi128ELi128ELi256ELi128ELb0ELb1ELb1ELb1ELb0ELb1EEEEEEEEEvNT_6ParamsE:
	.zero		3584


//--------------------- .nv.constant0._ZN7cutlass13device_kernelIN5flash11enable_sm90INS1_16FlashAttnFwdSm90INS1_25CollectiveMainloopFwdSm90ILi2EN4cute5tupleIJNS5_1CILi1EEES8_S8_EEENS6_IJNS7_ILi128EEESA_NS7_ILi192EEEEEELi192ENS_12float_e4m3_tEfNS_4arch4Sm90ELb0ELb1ELb1ELb1ELb1ELb1ELb0ELb1ELb1ELb1ELb0ELb0EEENS1_21CollectiveEpilogueFwdINS6_IJSA_SB_SA_EEES9_NS_10bfloat16_tESF_Li256ELb1ELb1ELb0ELb1EEENS1_36VarlenDynamicPersistentTileSchedulerILi128ELi128ELi256ELi128ELb0ELb1ELb1ELb1ELb0ELb1EEEEEEEEEvNT_6ParamsE --------------------------
	.section	.nv.constant0._ZN7cutlass13device_kernelIN5flash11enable_sm90INS1_16FlashAttnFwdSm90INS1_25CollectiveMainloopFwdSm90ILi2EN4cute5tupleIJNS5_1CILi1EEES8_S8_EEENS6_IJNS7_ILi128EEESA_NS7_ILi192EEEEEELi192ENS_12float_e4m3_tEfNS_4arch4Sm90ELb0ELb1ELb1ELb1ELb1ELb1ELb0ELb1ELb1ELb1ELb0ELb0EEENS1_21CollectiveEpilogueFwdINS6_IJSA_SB_SA_EEES9_NS_10bfloat16_tESF_Li256ELb1ELb1ELb0ELb1EEENS1_36VarlenDynamicPersistentTileSchedulerILi128ELi128ELi256ELi128ELb0ELb1ELb1ELb1ELb0ELb1EEEEEEEEEvNT_6ParamsE,"a",@progbits
	.sectionflags	@""
	.align	4
.nv.constant0._ZN7cutlass13device_kernelIN5flash11enable_sm90INS1_16FlashAttnFwdSm90INS1_25CollectiveMainloopFwdSm90ILi2EN4cute5tupleIJNS5_1CILi1EEES8_S8_EEENS6_IJNS7_ILi128EEESA_NS7_ILi192EEEEEELi192ENS_12float_e4m3_tEfNS_4arch4Sm90ELb0ELb1ELb1ELb1ELb1ELb1ELb0ELb1ELb1ELb1ELb0ELb0EEENS1_21CollectiveEpilogueFwdINS6_IJSA_SB_SA_EEES9_NS_10bfloat16_tESF_Li256ELb1ELb1ELb0ELb1EEENS1_36VarlenDynamicPersistentTileSchedulerILi128ELi128ELi256ELi128ELb0ELb1ELb1ELb1ELb0ELb1EEEEEEEEEvNT_6ParamsE:
	.zero		3584


//--------------------- .nv.constant0._ZN7cutlass13device_kernelIN5flash11enable_sm90INS1_16FlashAttnFwdSm90INS1_25CollectiveMainloopFwdSm90ILi2EN4cute5tupleIJNS5_1CILi1EEES8_S8_EEENS6_IJNS7_ILi128EEENS7_ILi160EEENS7_ILi192EEEEEELi192ENS_12float_e4m3_tEfNS_4arch4Sm90ELb1ELb0ELb1ELb0ELb1ELb0ELb0ELb1ELb1ELb1ELb0ELb0EEENS1_21CollectiveEpilogueFwdINS6_IJSA_SC_SB_EEES9_NS_10bfloat16_tESG_Li256ELb0ELb1ELb0ELb1EEENS1_30DynamicPersistentTileSchedulerILi256ELi128ELb0ELb1ELb1EEEEEEEEEvNT_6ParamsE --------------------------
	.section	.nv.constant0._ZN7cutlass13device_kernelIN5flash11enable_sm90INS1_16FlashAttnFwdSm90INS1_25CollectiveMainloopFwdSm90ILi2EN4cute5tupleIJNS5_1CILi1EEES8_S8_EEENS6_IJNS7_ILi128EEENS7_ILi160EEENS7_ILi192EEEEEELi192ENS_12float_e4m3_tEfNS_4arch4Sm90ELb1ELb0ELb1ELb0ELb1ELb0ELb0ELb1ELb1ELb1ELb0ELb0EEENS1_21CollectiveEpilogueFwdINS6_IJSA_SC_SB_EEES9_NS_10bfloat16_tESG_Li256ELb0ELb1ELb0ELb1EEENS1_30DynamicPersistentTileSchedulerILi256ELi128ELb0ELb1ELb1EEEEEEEEEvNT_6ParamsE,"a",@progbits
	.sectionflags	@""
	.align	4
.nv.constant0._ZN7cutlass13device_kernelIN5flash11enable_sm90INS1_16FlashAttnFwdSm90INS1_25CollectiveMainloopFwdSm90ILi2EN4cute5tupleIJNS5_1CILi1EEES8_S8_EEENS6_IJNS7_ILi128EEENS7_ILi160EEENS7_ILi192EEEEEELi192ENS_12float_e4m3_tEfNS_4arch4Sm90ELb1ELb0ELb1ELb0ELb1ELb0ELb0ELb1ELb1ELb1ELb0ELb0EEENS1_21CollectiveEpilogueFwdINS6_IJSA_SC_SB_EEES9_NS_10bfloat16_tESG_Li256ELb0ELb1ELb0ELb1EEENS1_30DynamicPersistentTileSchedulerILi256ELi128ELb0ELb1ELb1EEEEEEEEEvNT_6ParamsE:
	.zero		3584


//--------------------- .nv.constant0._ZN7cutlass13device_kernelIN5flash11enable_sm90INS1_16FlashAttnFwdSm90INS1_25CollectiveMainloopFwdSm90ILi2EN4cute5tupleIJNS5_1CILi1EEES8_S8_EEENS6_IJNS7_ILi128EEENS7_ILi160EEENS7_ILi192EEEEEELi192ENS_12float_e4m3_tEfNS_4arch4Sm90ELb1ELb0ELb1ELb1ELb1ELb0ELb0ELb1ELb1ELb1ELb0ELb0EEENS1_21CollectiveEpilogueFwdINS6_IJSA_SC_SB_EEES9_NS_10bfloat16_tESG_Li256ELb1ELb1ELb0ELb1EEENS1_36VarlenDynamicPersistentTileSchedulerILi128ELi160ELi256ELi128ELb0ELb1ELb1ELb1ELb1ELb1EEEEEEEEEvNT_6ParamsE --------------------------
	.section	.nv.constant0._ZN7cutlass13device_kernelIN5flash11enable_sm90INS1_16FlashAttnFwdSm90INS1_25CollectiveMainloopFwdSm90ILi2EN4cute5tupleIJNS5_1CILi1EEES8_S8_EEENS6_IJNS7_ILi128EEENS7_ILi160EEENS7_ILi192EEEEEELi192ENS_12float_e4m3_tEfNS_4arch4Sm90ELb1ELb0ELb1ELb1ELb1ELb0ELb0ELb1ELb1ELb1ELb0ELb0EEENS1_21CollectiveEpilogueFwdINS6_IJSA_SC_SB_EEES9_NS_10bfloat16_tESG_Li256ELb1ELb1ELb0ELb1EEENS1_36VarlenDynamicPersistentTileSchedulerILi128ELi160ELi256ELi128ELb0ELb1ELb1ELb1ELb1ELb1EEEEEEEEEvNT_6ParamsE,"a",@progbits
	.sectionflags	@""
	.align	4
.nv.constant0._ZN7cutlass13device_kernelIN5flash11enable_sm90INS1_16FlashAttnFwdSm90INS1_25CollectiveMainloopFwdSm90ILi2EN4cute5tupleIJNS5_1CILi1EEES8_S8_EEENS6_IJNS7_ILi128EEENS7_ILi160EEENS7_ILi192EEEEEELi192ENS_12float_e4m3_tEfNS_4arch4Sm90ELb1ELb0ELb1ELb1ELb1ELb0ELb0ELb1ELb1ELb1ELb0ELb0EEENS1_21CollectiveEpilogueFwdINS6_IJSA_SC_SB_EEES9_NS_10bfloat16_tESG_Li256ELb1ELb1ELb0ELb1EEENS1_36VarlenDynamicPersistentTileSchedulerILi128ELi160ELi256ELi128ELb0ELb1ELb1ELb1ELb1ELb1EEEEEEEEEvNT_6ParamsE:
	.zero		3584


//--------------------- .nv.constant0._ZN7cutlass13device_kernelIN5flash11enable_sm90INS1_16FlashAttnFwdSm90INS1_25CollectiveMainloopFwdSm90ILi2EN4cute5tupleIJNS5_1CILi1EEES8_S8_EEENS6_IJNS7_ILi128EEENS7_ILi160EEENS7_ILi192EEEEEELi192ENS_12float_e4m3_tEfNS_4arch4Sm90ELb1ELb0ELb1ELb1ELb1ELb1ELb0ELb1ELb1ELb1ELb0ELb0EEENS1_21CollectiveEpilogueFwdINS6_IJSA_SC_SB_EEES9_NS_10bfloat16_tESG_Li256ELb1ELb1ELb0ELb1EEENS1_36VarlenDynamicPersistentTileSchedulerILi128ELi160ELi256ELi128ELb0ELb1ELb1ELb1ELb1ELb1EEEEEEEEEvNT_6ParamsE --------------------------
	.section	.nv.constant0._ZN7cutlass13device_kernelIN5flash11enable_sm90INS1_16FlashAttnFwdSm90INS1_25CollectiveMainloopFwdSm90ILi2EN4cute5tupleIJNS5_1CILi1EEES8_S8_EEENS6_IJNS7_ILi128EEENS7_ILi160EEENS7_ILi192EEEEEELi192ENS_12float_e4m3_tEfNS_4arch4Sm90ELb1ELb0ELb1ELb1ELb1ELb1ELb0ELb1ELb1ELb1ELb0ELb0EEENS1_21CollectiveEpilogueFwdINS6_IJSA_SC_SB_EEES9_NS_10bfloat16_tESG_Li256ELb1ELb1ELb0ELb1EEENS1_36VarlenDynamicPersistentTileSchedulerILi128ELi160ELi256ELi128ELb0ELb1ELb1ELb1ELb1ELb1EEEEEEEEEvNT_6ParamsE,"a",@progbits
	.sectionflags	@""
	.align	4
.nv.constant0._ZN7cutlass13device_kernelIN5flash11enable_sm90INS1_16FlashAttnFwdSm90INS1_25CollectiveMainloopFwdSm90ILi2EN4cute5tupleIJNS5_1CILi1EEES8_S8_EEENS6_IJNS7_ILi128EEENS7_ILi160EEENS7_ILi192EEEEEELi192ENS_12float_e4m3_tEfNS_4arch4Sm90ELb1ELb0ELb1ELb1ELb1ELb1ELb0ELb1ELb1ELb1ELb0ELb0EEENS1_21CollectiveEpilogueFwdINS6_IJSA_SC_SB_EEES9_NS_10bfloat16_tESG_Li256ELb1ELb1ELb0ELb1EEENS1_36VarlenDynamicPersistentTileSchedulerILi128ELi160ELi256ELi128ELb0ELb1ELb1ELb1ELb1ELb1EEEEEEEEEvNT_6ParamsE:
	.zero		3584


//--------------------- SYMBOLS --------------------------

	.type		.nv.reservedSmem.offset0,@object
	.size		.nv.reservedSmem.offset0,0x4
